//
// Generated by NVIDIA NVVM Compiler
//
// Compiler Build ID: CL-36424714
// Cuda compilation tools, release 13.0, V13.0.88
// Based on NVVM 20.0.0
//

.version 9.0
.target sm_100
.address_size 64

	// .globl	_Z11prefixScan1PiS_i
// _ZZ11prefixScan1PiS_iE4temp has been demoted
// _ZZ11prefixScan2PiS_iE4temp has been demoted
.global .align 1 .b8 _ZN34_INTERNAL_7d2eabcf_4_k_cu_a7af7b7b4cuda3std3__45__cpo5beginE[1];
.global .align 1 .b8 _ZN34_INTERNAL_7d2eabcf_4_k_cu_a7af7b7b4cuda3std3__45__cpo3endE[1];
.global .align 1 .b8 _ZN34_INTERNAL_7d2eabcf_4_k_cu_a7af7b7b4cuda3std3__45__cpo6cbeginE[1];
.global .align 1 .b8 _ZN34_INTERNAL_7d2eabcf_4_k_cu_a7af7b7b4cuda3std3__45__cpo4cendE[1];
.global .align 1 .b8 _ZN34_INTERNAL_7d2eabcf_4_k_cu_a7af7b7b4cuda3std3__45__cpo6rbeginE[1];
.global .align 1 .b8 _ZN34_INTERNAL_7d2eabcf_4_k_cu_a7af7b7b4cuda3std3__45__cpo4rendE[1];
.global .align 1 .b8 _ZN34_INTERNAL_7d2eabcf_4_k_cu_a7af7b7b4cuda3std3__45__cpo7crbeginE[1];
.global .align 1 .b8 _ZN34_INTERNAL_7d2eabcf_4_k_cu_a7af7b7b4cuda3std3__45__cpo5crendE[1];
.global .align 1 .b8 _ZN34_INTERNAL_7d2eabcf_4_k_cu_a7af7b7b4cuda3std3__436_GLOBAL__N__7d2eabcf_4_k_cu_a7af7b7b6ignoreE[1];
.global .align 1 .b8 _ZN34_INTERNAL_7d2eabcf_4_k_cu_a7af7b7b4cuda3std3__419piecewise_constructE[1];
.global .align 1 .b8 _ZN34_INTERNAL_7d2eabcf_4_k_cu_a7af7b7b4cuda3std3__48in_placeE[1];
.global .align 1 .b8 _ZN34_INTERNAL_7d2eabcf_4_k_cu_a7af7b7b4cuda3std3__420unreachable_sentinelE[1];
.global .align 1 .b8 _ZN34_INTERNAL_7d2eabcf_4_k_cu_a7af7b7b4cuda3std3__47nulloptE[1];
.global .align 1 .b8 _ZN34_INTERNAL_7d2eabcf_4_k_cu_a7af7b7b4cuda3std3__48unexpectE[1];
.global .align 1 .b8 _ZN34_INTERNAL_7d2eabcf_4_k_cu_a7af7b7b4cuda3std6ranges3__45__cpo4swapE[1];
.global .align 1 .b8 _ZN34_INTERNAL_7d2eabcf_4_k_cu_a7af7b7b4cuda3std6ranges3__45__cpo9iter_moveE[1];
.global .align 1 .b8 _ZN34_INTERNAL_7d2eabcf_4_k_cu_a7af7b7b4cuda3std6ranges3__45__cpo5beginE[1];
.global .align 1 .b8 _ZN34_INTERNAL_7d2eabcf_4_k_cu_a7af7b7b4cuda3std6ranges3__45__cpo3endE[1];
.global .align 1 .b8 _ZN34_INTERNAL_7d2eabcf_4_k_cu_a7af7b7b4cuda3std6ranges3__45__cpo6cbeginE[1];
.global .align 1 .b8 _ZN34_INTERNAL_7d2eabcf_4_k_cu_a7af7b7b4cuda3std6ranges3__45__cpo4cendE[1];
.global .align 1 .b8 _ZN34_INTERNAL_7d2eabcf_4_k_cu_a7af7b7b4cuda3std6ranges3__45__cpo7advanceE[1];
.global .align 1 .b8 _ZN34_INTERNAL_7d2eabcf_4_k_cu_a7af7b7b4cuda3std6ranges3__45__cpo9iter_swapE[1];
.global .align 1 .b8 _ZN34_INTERNAL_7d2eabcf_4_k_cu_a7af7b7b4cuda3std6ranges3__45__cpo4nextE[1];
.global .align 1 .b8 _ZN34_INTERNAL_7d2eabcf_4_k_cu_a7af7b7b4cuda3std6ranges3__45__cpo4prevE[1];
.global .align 1 .b8 _ZN34_INTERNAL_7d2eabcf_4_k_cu_a7af7b7b4cuda3std6ranges3__45__cpo4dataE[1];
.global .align 1 .b8 _ZN34_INTERNAL_7d2eabcf_4_k_cu_a7af7b7b4cuda3std6ranges3__45__cpo5cdataE[1];
.global .align 1 .b8 _ZN34_INTERNAL_7d2eabcf_4_k_cu_a7af7b7b4cuda3std6ranges3__45__cpo4sizeE[1];
.global .align 1 .b8 _ZN34_INTERNAL_7d2eabcf_4_k_cu_a7af7b7b4cuda3std6ranges3__45__cpo5ssizeE[1];
.global .align 1 .b8 _ZN34_INTERNAL_7d2eabcf_4_k_cu_a7af7b7b4cuda3std6ranges3__45__cpo8distanceE[1];
.global .align 1 .b8 _ZN34_INTERNAL_7d2eabcf_4_k_cu_a7af7b7b6thrust24THRUST_300001_SM_1000_NS8cuda_cub3parE[1];
.global .align 1 .b8 _ZN34_INTERNAL_7d2eabcf_4_k_cu_a7af7b7b6thrust24THRUST_300001_SM_1000_NS8cuda_cub10par_nosyncE[1];
.global .align 1 .b8 _ZN34_INTERNAL_7d2eabcf_4_k_cu_a7af7b7b6thrust24THRUST_300001_SM_1000_NS6system6detail10sequential3seqE[1];
.global .align 1 .b8 _ZN34_INTERNAL_7d2eabcf_4_k_cu_a7af7b7b6thrust24THRUST_300001_SM_1000_NS12placeholders2_1E[1];
.global .align 1 .b8 _ZN34_INTERNAL_7d2eabcf_4_k_cu_a7af7b7b6thrust24THRUST_300001_SM_1000_NS12placeholders2_2E[1];
.global .align 1 .b8 _ZN34_INTERNAL_7d2eabcf_4_k_cu_a7af7b7b6thrust24THRUST_300001_SM_1000_NS12placeholders2_3E[1];
.global .align 1 .b8 _ZN34_INTERNAL_7d2eabcf_4_k_cu_a7af7b7b6thrust24THRUST_300001_SM_1000_NS12placeholders2_4E[1];
.global .align 1 .b8 _ZN34_INTERNAL_7d2eabcf_4_k_cu_a7af7b7b6thrust24THRUST_300001_SM_1000_NS12placeholders2_5E[1];
.global .align 1 .b8 _ZN34_INTERNAL_7d2eabcf_4_k_cu_a7af7b7b6thrust24THRUST_300001_SM_1000_NS12placeholders2_6E[1];
.global .align 1 .b8 _ZN34_INTERNAL_7d2eabcf_4_k_cu_a7af7b7b6thrust24THRUST_300001_SM_1000_NS12placeholders2_7E[1];
.global .align 1 .b8 _ZN34_INTERNAL_7d2eabcf_4_k_cu_a7af7b7b6thrust24THRUST_300001_SM_1000_NS12placeholders2_8E[1];
.global .align 1 .b8 _ZN34_INTERNAL_7d2eabcf_4_k_cu_a7af7b7b6thrust24THRUST_300001_SM_1000_NS12placeholders2_9E[1];
.global .align 1 .b8 _ZN34_INTERNAL_7d2eabcf_4_k_cu_a7af7b7b6thrust24THRUST_300001_SM_1000_NS12placeholders3_10E[1];
.global .align 1 .b8 _ZN34_INTERNAL_7d2eabcf_4_k_cu_a7af7b7b6thrust24THRUST_300001_SM_1000_NS3seqE[1];

.visible .entry _Z11prefixScan1PiS_i(
	.param .u64 .ptr .align 1 _Z11prefixScan1PiS_i_param_0,
	.param .u64 .ptr .align 1 _Z11prefixScan1PiS_i_param_1,
	.param .u32 _Z11prefixScan1PiS_i_param_2
)
{
	.reg .pred 	%p<5>;
	.reg .b32 	%r<49>;
	.reg .b64 	%rd<9>;
	// demoted variable
	.shared .align 4 .b8 _ZZ11prefixScan1PiS_iE4temp[8192];
	ld.param.u64 	%rd1, [_Z11prefixScan1PiS_i_param_0];
	ld.param.u64 	%rd2, [_Z11prefixScan1PiS_i_param_1];
	ld.param.u32 	%r15, [_Z11prefixScan1PiS_i_param_2];
	mov.u32 	%r1, %tid.x;
	setp.eq.s32 	%p1, %r1, 0;
	mov.b32 	%r43, 0;
	@%p1 bra 	$L__BB0_2;
	cvta.to.global.u64 	%rd3, %rd1;
	add.s32 	%r17, %r1, -1;
	mul.wide.u32 	%rd4, %r17, 4;
	add.s64 	%rd5, %rd3, %rd4;
	ld.global.u32 	%r43, [%rd5];
$L__BB0_2:
	shl.b32 	%r19, %r1, 2;
	mov.u32 	%r20, _ZZ11prefixScan1PiS_iE4temp;
	add.s32 	%r4, %r20, %r19;
	st.shared.u32 	[%r4], %r43;
	bar.sync 	0;
	setp.lt.s32 	%p2, %r15, 2;
	mov.b32 	%r48, 0;
	@%p2 bra 	$L__BB0_8;
	mov.b32 	%r48, 0;
	mov.b32 	%r44, 1;
	mov.u32 	%r45, %r44;
$L__BB0_4:
	xor.b32  	%r48, %r48, 1;
	xor.b32  	%r45, %r45, 1;
	setp.lt.u32 	%p3, %r1, %r44;
	@%p3 bra 	$L__BB0_6;
	mul.lo.s32 	%r23, %r45, %r15;
	add.s32 	%r24, %r23, %r1;
	shl.b32 	%r25, %r23, 2;
	add.s32 	%r26, %r4, %r25;
	ld.shared.u32 	%r27, [%r26];
	sub.s32 	%r28, %r24, %r44;
	shl.b32 	%r29, %r28, 2;
	add.s32 	%r31, %r20, %r29;
	ld.shared.u32 	%r32, [%r31];
	add.s32 	%r47, %r32, %r27;
	bra.uni 	$L__BB0_7;
$L__BB0_6:
	mul.lo.s32 	%r33, %r45, %r15;
	shl.b32 	%r34, %r33, 2;
	add.s32 	%r35, %r4, %r34;
	ld.shared.u32 	%r47, [%r35];
$L__BB0_7:
	mul.lo.s32 	%r36, %r48, %r15;
	shl.b32 	%r37, %r36, 2;
	add.s32 	%r38, %r4, %r37;
	st.shared.u32 	[%r38], %r47;
	bar.sync 	0;
	shl.b32 	%r44, %r44, 1;
	setp.lt.s32 	%p4, %r44, %r15;
	@%p4 bra 	$L__BB0_4;
$L__BB0_8:
	cvta.to.global.u64 	%rd6, %rd2;
	mul.lo.s32 	%r39, %r48, %r15;
	shl.b32 	%r40, %r39, 2;
	add.s32 	%r41, %r4, %r40;
	ld.shared.u32 	%r42, [%r41];
	mul.wide.u32 	%rd7, %r1, 4;
	add.s64 	%rd8, %rd6, %rd7;
	st.global.u32 	[%rd8], %r42;
	ret;

}
	// .globl	_Z11prefixScan2PiS_i
.visible .entry _Z11prefixScan2PiS_i(
	.param .u64 .ptr .align 1 _Z11prefixScan2PiS_i_param_0,
	.param .u64 .ptr .align 1 _Z11prefixScan2PiS_i_param_1,
	.param .u32 _Z11prefixScan2PiS_i_param_2
)
{
	.reg .pred 	%p<8>;
	.reg .b32 	%r<53>;
	.reg .b64 	%rd<9>;
	// demoted variable
	.shared .align 4 .b8 _ZZ11prefixScan2PiS_iE4temp[8192];
	ld.param.u64 	%rd2, [_Z11prefixScan2PiS_i_param_0];
	ld.param.u64 	%rd1, [_Z11prefixScan2PiS_i_param_1];
	ld.param.u32 	%r14, [_Z11prefixScan2PiS_i_param_2];
	cvta.to.global.u64 	%rd3, %rd2;
	mov.u32 	%r1, %tid.x;
	shl.b32 	%r2, %r1, 1;
	mul.wide.u32 	%rd4, %r2, 4;
	add.s64 	%rd5, %rd3, %rd4;
	ld.global.u32 	%r16, [%rd5];
	shl.b32 	%r17, %r1, 3;
	mov.u32 	%r18, _ZZ11prefixScan2PiS_iE4temp;
	add.s32 	%r3, %r18, %r17;
	st.shared.u32 	[%r3], %r16;
	or.b32  	%r4, %r2, 1;
	ld.global.u32 	%r19, [%rd5+4];
	st.shared.u32 	[%r3+4], %r19;
	bar.sync 	0;
	setp.lt.s32 	%p1, %r14, 2;
	mov.b32 	%r50, 1;
	@%p1 bra 	$L__BB1_5;
	mov.b32 	%r50, 1;
	mov.u32 	%r48, %r14;
$L__BB1_2:
	shr.u32 	%r7, %r48, 1;
	bar.sync 	0;
	setp.ge.u32 	%p2, %r1, %r7;
	@%p2 bra 	$L__BB1_4;
	mul.lo.s32 	%r21, %r50, %r4;
	shl.b32 	%r22, %r21, 2;
	add.s32 	%r24, %r18, %r22;
	ld.shared.u32 	%r25, [%r24+-4];
	shl.b32 	%r26, %r50, 2;
	add.s32 	%r27, %r24, %r26;
	ld.shared.u32 	%r28, [%r27+-4];
	add.s32 	%r29, %r28, %r25;
	st.shared.u32 	[%r27+-4], %r29;
$L__BB1_4:
	shl.b32 	%r50, %r50, 1;
	setp.gt.u32 	%p3, %r48, 3;
	mov.u32 	%r48, %r7;
	@%p3 bra 	$L__BB1_2;
$L__BB1_5:
	setp.ne.s32 	%p4, %r1, 0;
	@%p4 bra 	$L__BB1_7;
	shl.b32 	%r30, %r14, 2;
	add.s32 	%r32, %r18, %r30;
	mov.b32 	%r33, 0;
	st.shared.u32 	[%r32+-4], %r33;
$L__BB1_7:
	setp.lt.s32 	%p5, %r14, 2;
	@%p5 bra 	$L__BB1_12;
	mov.b32 	%r51, 1;
$L__BB1_9:
	shr.u32 	%r35, %r50, 31;
	add.s32 	%r36, %r50, %r35;
	shr.s32 	%r50, %r36, 1;
	bar.sync 	0;
	setp.ge.u32 	%p6, %r1, %r51;
	@%p6 bra 	$L__BB1_11;
	mul.lo.s32 	%r37, %r50, %r4;
	shl.b32 	%r38, %r37, 2;
	add.s32 	%r40, %r18, %r38;
	ld.shared.u32 	%r41, [%r40+-4];
	shl.b32 	%r42, %r50, 2;
	add.s32 	%r43, %r40, %r42;
	ld.shared.u32 	%r44, [%r43+-4];
	st.shared.u32 	[%r40+-4], %r44;
	add.s32 	%r45, %r44, %r41;
	st.shared.u32 	[%r43+-4], %r45;
$L__BB1_11:
	shl.b32 	%r51, %r51, 1;
	setp.lt.s32 	%p7, %r51, %r14;
	@%p7 bra 	$L__BB1_9;
$L__BB1_12:
	cvta.to.global.u64 	%rd6, %rd1;
	bar.sync 	0;
	ld.shared.u32 	%r46, [%r3];
	add.s64 	%rd8, %rd6, %rd4;
	st.global.u32 	[%rd8], %r46;
	ld.shared.u32 	%r47, [%r3+4];
	st.global.u32 	[%rd8+4], %r47;
	ret;

}
	// .globl	_ZN3cub18CUB_300001_SM_10006detail11EmptyKernelIvEEvv
.visible .entry _ZN3cub18CUB_300001_SM_10006detail11EmptyKernelIvEEvv()
{


	ret;

}


// ===== COMPILED SASS (sm_100) =====

	.target	sm_100

	.elftype	@"ET_EXEC"


//--------------------- .note.nv.tkinfo           --------------------------
	.section	.note.nv.tkinfo,"",@"SHT_NOTE"
	.sectionflags	@"SHF_NOTE_NV_TKINFO"
	.tkinfo
        /*0018*/ 	.word	0x00000002
        /*0030*/ 	.string	""
        /*0030*/ 	.string	"ptxas"
        /*0030*/ 	.string	"Cuda compilation tools, release 13.0, V13.0.88"
        /*0030*/ 	.string	"Build cuda_13.0.r13.0/compiler.36424714_0"
        /*0030*/ 	.string	"-arch sm_100 -m 64 "



//--------------------- .note.nv.cuinfo           --------------------------
	.section	.note.nv.cuinfo,"",@"SHT_NOTE"
	.sectionflags	@"SHF_NOTE_NV_CUINFO"
        /*0018*/ 	.short	0x0002
        /*001a*/ 	.short	0x0064
        /*001c*/ 	.short	0x0082
	.zero		2


//--------------------- .nv.info                  --------------------------
	.section	.nv.info,"",@"SHT_CUDA_INFO"
	.align	4


	//----- nvinfo : EIATTR_REGCOUNT
	.align		4
        /*0000*/ 	.byte	0x04, 0x2f
        /*0002*/ 	.short	(.L_44 - .L_43)
	.align		4
.L_43:
        /*0004*/ 	.word	index@(_Z11prefixScan1PiS_i)
        /*0008*/ 	.word	0x0000000e


	//----- nvinfo : EIATTR_FRAME_SIZE
	.align		4
.L_44:
        /*000c*/ 	.byte	0x04, 0x11
        /*000e*/ 	.short	(.L_46 - .L_45)
	.align		4
.L_45:
        /*0010*/ 	.word	index@(_Z11prefixScan1PiS_i)
        /*0014*/ 	.word	0x00000000


	//----- nvinfo : EIATTR_REGCOUNT
	.align		4
.L_46:
        /*0018*/ 	.byte	0x04, 0x2f
        /*001a*/ 	.short	(.L_48 - .L_47)
	.align		4
.L_47:
        /*001c*/ 	.word	index@(_Z11prefixScan2PiS_i)
        /*0020*/ 	.word	0x0000000e


	//----- nvinfo : EIATTR_FRAME_SIZE
	.align		4
.L_48:
        /*0024*/ 	.byte	0x04, 0x11
        /*0026*/ 	.short	(.L_50 - .L_49)
	.align		4
.L_49:
        /*0028*/ 	.word	index@(_Z11prefixScan2PiS_i)
        /*002c*/ 	.word	0x00000000


	//----- nvinfo : EIATTR_REGCOUNT
	.align		4
.L_50:
        /*0030*/ 	.byte	0x04, 0x2f
        /*0032*/ 	.short	(.L_52 - .L_51)
	.align		4
.L_51:
        /*0034*/ 	.word	index@(_ZN3cub18CUB_300001_SM_10006detail11EmptyKernelIvEEvv)
        /*0038*/ 	.word	0x00000004


	//----- nvinfo : EIATTR_FRAME_SIZE
	.align		4
.L_52:
        /*003c*/ 	.byte	0x04, 0x11
        /*003e*/ 	.short	(.L_54 - .L_53)
	.align		4
.L_53:
        /*0040*/ 	.word	index@(_ZN3cub18CUB_300001_SM_10006detail11EmptyKernelIvEEvv)
        /*0044*/ 	.word	0x00000000


	//----- nvinfo : EIATTR_MIN_STACK_SIZE
	.align		4
.L_54:
        /*0048*/ 	.byte	0x04, 0x12
        /*004a*/ 	.short	(.L_56 - .L_55)
	.align		4
.L_55:
        /*004c*/ 	.word	index@(_ZN3cub18CUB_300001_SM_10006detail11EmptyKernelIvEEvv)
        /*0050*/ 	.word	0x00000000


	//----- nvinfo : EIATTR_MIN_STACK_SIZE
	.align		4
.L_56:
        /*0054*/ 	.byte	0x04, 0x12
        /*0056*/ 	.short	(.L_58 - .L_57)
	.align		4
.L_57:
        /*0058*/ 	.word	index@(_Z11prefixScan2PiS_i)
        /*005c*/ 	.word	0x00000000


	//----- nvinfo : EIATTR_MIN_STACK_SIZE
	.align		4
.L_58:
        /*0060*/ 	.byte	0x04, 0x12
        /*0062*/ 	.short	(.L_60 - .L_59)
	.align		4
.L_59:
        /*0064*/ 	.word	index@(_Z11prefixScan1PiS_i)
        /*0068*/ 	.word	0x00000000
.L_60:


//--------------------- .nv.compat                --------------------------
	.section	.nv.compat,"",@"SHT_CUDA_COMPAT_INFO"
	.align	4
        /*0000*/ 	.byte	0x02, 0x09, 0x00, 0x00, 0x02, 0x02, 0x01, 0x00, 0x02, 0x05, 0x05, 0x00, 0x03, 0x07, 0x01, 0x01
        /*0010*/ 	.byte	0x02, 0x03, 0x00, 0x00, 0x02, 0x06, 0x01, 0x00, 0x04, 0x0b, 0x08, 0x00, 0x09, 0x00, 0x00, 0x00
        /*0020*/ 	.byte	0x00, 0x00, 0x00, 0x00


//--------------------- .nv.info._ZN3cub18CUB_300001_SM_10006detail11EmptyKernelIvEEvv --------------------------
	.section	.nv.info._ZN3cub18CUB_300001_SM_10006detail11EmptyKernelIvEEvv,"",@"SHT_CUDA_INFO"
	.sectionflags	@""
	.align	4


	//----- nvinfo : EIATTR_CUDA_API_VERSION
	.align		4
        /*0000*/ 	.byte	0x04, 0x37
        /*0002*/ 	.short	(.L_62 - .L_61)
.L_61:
        /*0004*/ 	.word	0x00000082


	//----- nvinfo : EIATTR_SPARSE_MMA_MASK
	.align		4
.L_62:
        /*0008*/ 	.byte	0x03, 0x50
        /*000a*/ 	.short	0x0000


	//----- nvinfo : EIATTR_MAXREG_COUNT
	.align		4
        /*000c*/ 	.byte	0x03, 0x1b
        /*000e*/ 	.short	0x00ff


	//----- nvinfo : EIATTR_MERCURY_ISA_VERSION
	.align		4
        /*0010*/ 	.byte	0x03, 0x5f
        /*0012*/ 	.short	0x0101


	//----- nvinfo : EIATTR_VRC_CTA_INIT_COUNT
	.align		4
        /*0014*/ 	.byte	0x02, 0x4a
	.zero		1
	.zero		1


	//----- nvinfo : EIATTR_EXIT_INSTR_OFFSETS
	.align		4
        /*0018*/ 	.byte	0x04, 0x1c
        /*001a*/ 	.short	(.L_64 - .L_63)


	//   ....[0]....
.L_63:
        /*001c*/ 	.word	0x00000010


	//----- nvinfo : EIATTR_SW_WAR
	.align		4
.L_64:
        /*0020*/ 	.byte	0x04, 0x36
        /*0022*/ 	.short	(.L_66 - .L_65)
.L_65:
        /*0024*/ 	.word	0x00000008
.L_66:


//--------------------- .nv.info._Z11prefixScan2PiS_i --------------------------
	.section	.nv.info._Z11prefixScan2PiS_i,"",@"SHT_CUDA_INFO"
	.sectionflags	@""
	.align	4


	//----- nvinfo : EIATTR_CUDA_API_VERSION
	.align		4
        /*0000*/ 	.byte	0x04, 0x37
        /*0002*/ 	.short	(.L_68 - .L_67)
.L_67:
        /*0004*/ 	.word	0x00000082


	//----- nvinfo : EIATTR_KPARAM_INFO
	.align		4
.L_68:
        /*0008*/ 	.byte	0x04, 0x17
        /*000a*/ 	.short	(.L_70 - .L_69)
.L_69:
        /*000c*/ 	.word	0x00000000
        /*0010*/ 	.short	0x0002
        /*0012*/ 	.short	0x0010
        /*0014*/ 	.byte	0x00, 0xf0, 0x11, 0x00


	//----- nvinfo : EIATTR_KPARAM_INFO
	.align		4
.L_70:
        /*0018*/ 	.byte	0x04, 0x17
        /*001a*/ 	.short	(.L_72 - .L_71)
.L_71:
        /*001c*/ 	.word	0x00000000
        /*0020*/ 	.short	0x0001
        /*0022*/ 	.short	0x0008
        /*0024*/ 	.byte	0x00, 0xf5, 0x21, 0x00


	//----- nvinfo : EIATTR_KPARAM_INFO
	.align		4
.L_72:
        /*0028*/ 	.byte	0x04, 0x17
        /*002a*/ 	.short	(.L_74 - .L_73)
.L_73:
        /*002c*/ 	.word	0x00000000
        /*0030*/ 	.short	0x0000
        /*0032*/ 	.short	0x0000
        /*0034*/ 	.byte	0x00, 0xf5, 0x21, 0x00


	//----- nvinfo : EIATTR_SPARSE_MMA_MASK
	.align		4
.L_74:
        /*0038*/ 	.byte	0x03, 0x50
        /*003a*/ 	.short	0x0000


	//----- nvinfo : EIATTR_MAXREG_COUNT
	.align		4
        /*003c*/ 	.byte	0x03, 0x1b
        /*003e*/ 	.short	0x00ff


	//----- nvinfo : EIATTR_NUM_BARRIERS
	.align		4
        /*0040*/ 	.byte	0x02, 0x4c
        /*0042*/ 	.byte	0x01
	.zero		1


	//----- nvinfo : EIATTR_MERCURY_ISA_VERSION
	.align		4
        /*0044*/ 	.byte	0x03, 0x5f
        /*0046*/ 	.short	0x0101


	//----- nvinfo : EIATTR_VRC_CTA_INIT_COUNT
	.align		4
        /*0048*/ 	.byte	0x02, 0x4a
	.zero		1
	.zero		1


	//----- nvinfo : EIATTR_EXIT_INSTR_OFFSETS
	.align		4
        /*004c*/ 	.byte	0x04, 0x1c
        /*004e*/ 	.short	(.L_76 - .L_75)


	//   ....[0]....
.L_75:
        /*0050*/ 	.word	0x00000410


	//----- nvinfo : EIATTR_CBANK_PARAM_SIZE
	.align		4
.L_76:
        /*0054*/ 	.byte	0x03, 0x19
        /*0056*/ 	.short	0x0014


	//----- nvinfo : EIATTR_PARAM_CBANK
	.align		4
        /*0058*/ 	.byte	0x04, 0x0a
        /*005a*/ 	.short	(.L_78 - .L_77)
	.align		4
.L_77:
        /*005c*/ 	.word	index@(.nv.constant0._Z11prefixScan2PiS_i)
        /*0060*/ 	.short	0x0380
        /*0062*/ 	.short	0x0014


	//----- nvinfo : EIATTR_SW_WAR
	.align		4
.L_78:
        /*0064*/ 	.byte	0x04, 0x36
        /*0066*/ 	.short	(.L_80 - .L_79)
.L_79:
        /*0068*/ 	.word	0x00000008
.L_80:


//--------------------- .nv.info._Z11prefixScan1PiS_i --------------------------
	.section	.nv.info._Z11prefixScan1PiS_i,"",@"SHT_CUDA_INFO"
	.sectionflags	@""
	.align	4


	//----- nvinfo : EIATTR_CUDA_API_VERSION
	.align		4
        /*0000*/ 	.byte	0x04, 0x37
        /*0002*/ 	.short	(.L_82 - .L_81)
.L_81:
        /*0004*/ 	.word	0x00000082


	//----- nvinfo : EIATTR_KPARAM_INFO
	.align		4
.L_82:
        /*0008*/ 	.byte	0x04, 0x17
        /*000a*/ 	.short	(.L_84 - .L_83)
.L_83:
        /*000c*/ 	.word	0x00000000
        /*0010*/ 	.short	0x0002
        /*0012*/ 	.short	0x0010
        /*0014*/ 	.byte	0x00, 0xf0, 0x11, 0x00


	//----- nvinfo : EIATTR_KPARAM_INFO
	.align		4
.L_84:
        /*0018*/ 	.byte	0x04, 0x17
        /*001a*/ 	.short	(.L_86 - .L_85)
.L_85:
        /*001c*/ 	.word	0x00000000
        /*0020*/ 	.short	0x0001
        /*0022*/ 	.short	0x0008
        /*0024*/ 	.byte	0x00, 0xf5, 0x21, 0x00


	//----- nvinfo : EIATTR_KPARAM_INFO
	.align		4
.L_86:
        /*0028*/ 	.byte	0x04, 0x17
        /*002a*/ 	.short	(.L_88 - .L_87)
.L_87:
        /*002c*/ 	.word	0x00000000
        /*0030*/ 	.short	0x0000
        /*0032*/ 	.short	0x0000
        /*0034*/ 	.byte	0x00, 0xf5, 0x21, 0x00


	//----- nvinfo : EIATTR_SPARSE_MMA_MASK
	.align		4
.L_88:
        /*0038*/ 	.byte	0x03, 0x50
        /*003a*/ 	.short	0x0000


	//----- nvinfo : EIATTR_MAXREG_COUNT
	.align		4
        /*003c*/ 	.byte	0x03, 0x1b
        /*003e*/ 	.short	0x00ff


	//----- nvinfo : EIATTR_NUM_BARRIERS
	.align		4
        /*0040*/ 	.byte	0x02, 0x4c
        /*0042*/ 	.byte	0x01
	.zero		1


	//----- nvinfo : EIATTR_MERCURY_ISA_VERSION
	.align		4
        /*0044*/ 	.byte	0x03, 0x5f
        /*0046*/ 	.short	0x0101


	//----- nvinfo : EIATTR_VRC_CTA_INIT_COUNT
	.align		4
        /*0048*/ 	.byte	0x02, 0x4a
	.zero		1
	.zero		1


	//----- nvinfo : EIATTR_EXIT_INSTR_OFFSETS
	.align		4
        /*004c*/ 	.byte	0x04, 0x1c
        /*004e*/ 	.short	(.L_90 - .L_89)


	//   ....[0]....
.L_89:
        /*0050*/ 	.word	0x000003a0


	//----- nvinfo : EIATTR_CRS_STACK_SIZE
	.align		4
.L_90:
        /*0054*/ 	.byte	0x04, 0x1e
        /*0056*/ 	.short	(.L_92 - .L_91)
.L_91:
        /*0058*/ 	.word	0x00000000


	//----- nvinfo : EIATTR_CBANK_PARAM_SIZE
	.align		4
.L_92:
        /*005c*/ 	.byte	0x03, 0x19
        /*005e*/ 	.short	0x0014


	//----- nvinfo : EIATTR_PARAM_CBANK
	.align		4
        /*0060*/ 	.byte	0x04, 0x0a
        /*0062*/ 	.short	(.L_94 - .L_93)
	.align		4
.L_93:
        /*0064*/ 	.word	index@(.nv.constant0._Z11prefixScan1PiS_i)
        /*0068*/ 	.short	0x0380
        /*006a*/ 	.short	0x0014


	//----- nvinfo : EIATTR_SW_WAR
	.align		4
.L_94:
        /*006c*/ 	.byte	0x04, 0x36
        /*006e*/ 	.short	(.L_96 - .L_95)
.L_95:
        /*0070*/ 	.word	0x00000008
.L_96:


//--------------------- .nv.callgraph             --------------------------
	.section	.nv.callgraph,"",@"SHT_CUDA_CALLGRAPH"
	.align	4
	.sectionentsize	8
	.align		4
        /*0000*/ 	.word	0x00000000
	.align		4
        /*0004*/ 	.word	0xffffffff
	.align		4
        /*0008*/ 	.word	0x00000000
	.align		4
        /*000c*/ 	.word	0xfffffffe
	.align		4
        /*0010*/ 	.word	0x00000000
	.align		4
        /*0014*/ 	.word	0xfffffffd
	.align		4
        /*0018*/ 	.word	0x00000000
	.align		4
        /*001c*/ 	.word	0xfffffffc


//--------------------- .nv.constant4             --------------------------
	.section	.nv.constant4,"a",@progbits
	.align	8
	.align		8
.nv.constant4:
        /*0000*/ 	.dword	_ZN34_INTERNAL_7d2eabcf_4_k_cu_a7af7b7b4cuda3std3__45__cpo5beginE
	.align		8
        /*0008*/ 	.dword	_ZN34_INTERNAL_7d2eabcf_4_k_cu_a7af7b7b4cuda3std3__45__cpo3endE
	.align		8
        /*0010*/ 	.dword	_ZN34_INTERNAL_7d2eabcf_4_k_cu_a7af7b7b4cuda3std3__45__cpo6cbeginE
	.align		8
        /*0018*/ 	.dword	_ZN34_INTERNAL_7d2eabcf_4_k_cu_a7af7b7b4cuda3std3__45__cpo4cendE
	.align		8
        /*0020*/ 	.dword	_ZN34_INTERNAL_7d2eabcf_4_k_cu_a7af7b7b4cuda3std3__45__cpo6rbeginE
	.align		8
        /*0028*/ 	.dword	_ZN34_INTERNAL_7d2eabcf_4_k_cu_a7af7b7b4cuda3std3__45__cpo4rendE
	.align		8
        /*0030*/ 	.dword	_ZN34_INTERNAL_7d2eabcf_4_k_cu_a7af7b7b4cuda3std3__45__cpo7crbeginE
	.align		8
        /*0038*/ 	.dword	_ZN34_INTERNAL_7d2eabcf_4_k_cu_a7af7b7b4cuda3std3__45__cpo5crendE
	.align		8
        /*0040*/ 	.dword	_ZN34_INTERNAL_7d2eabcf_4_k_cu_a7af7b7b4cuda3std3__436_GLOBAL__N__7d2eabcf_4_k_cu_a7af7b7b6ignoreE
	.align		8
        /*0048*/ 	.dword	_ZN34_INTERNAL_7d2eabcf_4_k_cu_a7af7b7b4cuda3std3__419piecewise_constructE
	.align		8
        /*0050*/ 	.dword	_ZN34_INTERNAL_7d2eabcf_4_k_cu_a7af7b7b4cuda3std3__48in_placeE
	.align		8
        /*0058*/ 	.dword	_ZN34_INTERNAL_7d2eabcf_4_k_cu_a7af7b7b4cuda3std3__420unreachable_sentinelE
	.align		8
        /*0060*/ 	.dword	_ZN34_INTERNAL_7d2eabcf_4_k_cu_a7af7b7b4cuda3std3__47nulloptE
	.align		8
        /*0068*/ 	.dword	_ZN34_INTERNAL_7d2eabcf_4_k_cu_a7af7b7b4cuda3std3__48unexpectE
	.align		8
        /*0070*/ 	.dword	_ZN34_INTERNAL_7d2eabcf_4_k_cu_a7af7b7b4cuda3std6ranges3__45__cpo4swapE
	.align		8
        /*0078*/ 	.dword	_ZN34_INTERNAL_7d2eabcf_4_k_cu_a7af7b7b4cuda3std6ranges3__45__cpo9iter_moveE
	.align		8
        /*0080*/ 	.dword	_ZN34_INTERNAL_7d2eabcf_4_k_cu_a7af7b7b4cuda3std6ranges3__45__cpo5beginE
	.align		8
        /*0088*/ 	.dword	_ZN34_INTERNAL_7d2eabcf_4_k_cu_a7af7b7b4cuda3std6ranges3__45__cpo3endE
	.align		8
        /*0090*/ 	.dword	_ZN34_INTERNAL_7d2eabcf_4_k_cu_a7af7b7b4cuda3std6ranges3__45__cpo6cbeginE
	.align		8
        /*0098*/ 	.dword	_ZN34_INTERNAL_7d2eabcf_4_k_cu_a7af7b7b4cuda3std6ranges3__45__cpo4cendE
	.align		8
        /*00a0*/ 	.dword	_ZN34_INTERNAL_7d2eabcf_4_k_cu_a7af7b7b4cuda3std6ranges3__45__cpo7advanceE
	.align		8
        /*00a8*/ 	.dword	_ZN34_INTERNAL_7d2eabcf_4_k_cu_a7af7b7b4cuda3std6ranges3__45__cpo9iter_swapE
	.align		8
        /*00b0*/ 	.dword	_ZN34_INTERNAL_7d2eabcf_4_k_cu_a7af7b7b4cuda3std6ranges3__45__cpo4nextE
	.align		8
        /*00b8*/ 	.dword	_ZN34_INTERNAL_7d2eabcf_4_k_cu_a7af7b7b4cuda3std6ranges3__45__cpo4prevE
	.align		8
        /*00c0*/ 	.dword	_ZN34_INTERNAL_7d2eabcf_4_k_cu_a7af7b7b4cuda3std6ranges3__45__cpo4dataE
	.align		8
        /*00c8*/ 	.dword	_ZN34_INTERNAL_7d2eabcf_4_k_cu_a7af7b7b4cuda3std6ranges3__45__cpo5cdataE
	.align		8
        /*00d0*/ 	.dword	_ZN34_INTERNAL_7d2eabcf_4_k_cu_a7af7b7b4cuda3std6ranges3__45__cpo4sizeE
	.align		8
        /*00d8*/ 	.dword	_ZN34_INTERNAL_7d2eabcf_4_k_cu_a7af7b7b4cuda3std6ranges3__45__cpo5ssizeE
	.align		8
        /*00e0*/ 	.dword	_ZN34_INTERNAL_7d2eabcf_4_k_cu_a7af7b7b4cuda3std6ranges3__45__cpo8distanceE
	.align		8
        /*00e8*/ 	.dword	_ZN34_INTERNAL_7d2eabcf_4_k_cu_a7af7b7b6thrust24THRUST_300001_SM_1000_NS8cuda_cub3parE
	.align		8
        /*00f0*/ 	.dword	_ZN34_INTERNAL_7d2eabcf_4_k_cu_a7af7b7b6thrust24THRUST_300001_SM_1000_NS8cuda_cub10par_nosyncE
	.align		8
        /*00f8*/ 	.dword	_ZN34_INTERNAL_7d2eabcf_4_k_cu_a7af7b7b6thrust24THRUST_300001_SM_1000_NS6system6detail10sequential3seqE
	.align		8
        /*0100*/ 	.dword	_ZN34_INTERNAL_7d2eabcf_4_k_cu_a7af7b7b6thrust24THRUST_300001_SM_1000_NS12placeholders2_1E
	.align		8
        /*0108*/ 	.dword	_ZN34_INTERNAL_7d2eabcf_4_k_cu_a7af7b7b6thrust24THRUST_300001_SM_1000_NS12placeholders2_2E
	.align		8
        /*0110*/ 	.dword	_ZN34_INTERNAL_7d2eabcf_4_k_cu_a7af7b7b6thrust24THRUST_300001_SM_1000_NS12placeholders2_3E
	.align		8
        /*0118*/ 	.dword	_ZN34_INTERNAL_7d2eabcf_4_k_cu_a7af7b7b6thrust24THRUST_300001_SM_1000_NS12placeholders2_4E
	.align		8
        /*0120*/ 	.dword	_ZN34_INTERNAL_7d2eabcf_4_k_cu_a7af7b7b6thrust24THRUST_300001_SM_1000_NS12placeholders2_5E
	.align		8
        /*0128*/ 	.dword	_ZN34_INTERNAL_7d2eabcf_4_k_cu_a7af7b7b6thrust24THRUST_300001_SM_1000_NS12placeholders2_6E
	.align		8
        /*0130*/ 	.dword	_ZN34_INTERNAL_7d2eabcf_4_k_cu_a7af7b7b6thrust24THRUST_300001_SM_1000_NS12placeholders2_7E
	.align		8
        /*0138*/ 	.dword	_ZN34_INTERNAL_7d2eabcf_4_k_cu_a7af7b7b6thrust24THRUST_300001_SM_1000_NS12placeholders2_8E
	.align		8
        /*0140*/ 	.dword	_ZN34_INTERNAL_7d2eabcf_4_k_cu_a7af7b7b6thrust24THRUST_300001_SM_1000_NS12placeholders2_9E
	.align		8
        /*0148*/ 	.dword	_ZN34_INTERNAL_7d2eabcf_4_k_cu_a7af7b7b6thrust24THRUST_300001_SM_1000_NS12placeholders3_10E
	.align		8
        /*0150*/ 	.dword	_ZN34_INTERNAL_7d2eabcf_4_k_cu_a7af7b7b6thrust24THRUST_300001_SM_1000_NS3seqE


//--------------------- .text._ZN3cub18CUB_300001_SM_10006detail11EmptyKernelIvEEvv --------------------------
	.section	.text._ZN3cub18CUB_300001_SM_10006detail11EmptyKernelIvEEvv,"ax",@progbits
	.align	128
        .global         _ZN3cub18CUB_300001_SM_10006detail11EmptyKernelIvEEvv
        .type           _ZN3cub18CUB_300001_SM_10006detail11EmptyKernelIvEEvv,@function
        .size           _ZN3cub18CUB_300001_SM_10006detail11EmptyKernelIvEEvv,(.L_x_12 - _ZN3cub18CUB_300001_SM_10006detail11EmptyKernelIvEEvv)
        .other          _ZN3cub18CUB_300001_SM_10006detail11EmptyKernelIvEEvv,@"STO_CUDA_ENTRY STV_DEFAULT"
_ZN3cub18CUB_300001_SM_10006detail11EmptyKernelIvEEvv:
.text._ZN3cub18CUB_300001_SM_10006detail11EmptyKernelIvEEvv:
[----:B------:R-:W-:Y:S01]  /*0000*/  LDC R1, c[0x0][0x37c] ;  /* 0x0000df00ff017b82 */ /* 0x000fe20000000800 */
[----:B------:R-:W-:Y:S05]  /*0010*/  EXIT ;  /* 0x000000000000794d */ /* 0x000fea0003800000 */
.L_x_0:
[----:B------:R-:W-:-:S00]  /*0020*/  BRA `(.L_x_0) ;  /* 0xfffffffc00fc7947 */ /* 0x000fc0000383ffff */
[----:B------:R-:W-:-:S00]  /*0030*/  NOP ;  /* 0x0000000000007918 */ /* 0x000fc00000000000 */
        /* <DEDUP_REMOVED lines=12> */
.L_x_12:


//--------------------- .text._Z11prefixScan2PiS_i --------------------------
	.section	.text._Z11prefixScan2PiS_i,"ax",@progbits
	.align	128
        .global         _Z11prefixScan2PiS_i
        .type           _Z11prefixScan2PiS_i,@function
        .size           _Z11prefixScan2PiS_i,(.L_x_13 - _Z11prefixScan2PiS_i)
        .other          _Z11prefixScan2PiS_i,@"STO_CUDA_ENTRY STV_DEFAULT"
_Z11prefixScan2PiS_i:
.text._Z11prefixScan2PiS_i:
[----:B------:R-:W-:Y:S01]  /*0000*/  LDC R1, c[0x0][0x37c] ;  /* 0x0000df00ff017b82 */ /* 0x000fe20000000800 */
[----:B------:R-:W0:Y:S07]  /*0010*/  S2R R11, SR_TID.X ;  /* 0x00000000000b7919 */ /* 0x000e2e0000002100 */
[----:B------:R-:W1:Y:S01]  /*0020*/  LDC.64 R2, c[0x0][0x380] ;  /* 0x0000e000ff027b82 */ /* 0x000e620000000a00 */
[----:B------:R-:W2:Y:S01]  /*0030*/  LDCU.64 UR8, c[0x0][0x358] ;  /* 0x00006b00ff0877ac */ /* 0x000ea20008000a00 */
[----:B------:R-:W3:Y:S06]  /*0040*/  LDCU UR6, c[0x0][0x390] ;  /* 0x00007200ff0677ac */ /* 0x000eec0008000800 */
[----:B------:R-:W4:Y:S08]  /*0050*/  S2UR UR5, SR_CgaCtaId ;  /* 0x00000000000579c3 */ /* 0x000f300000008800 */
[----:B------:R-:W5:Y:S01]  /*0060*/  LDC R9, c[0x0][0x390] ;  /* 0x0000e400ff097b82 */ /* 0x000f620000000800 */
[----:B0-----:R-:W-:-:S04]  /*0070*/  IMAD.SHL.U32 R0, R11, 0x2, RZ ;  /* 0x000000020b007824 */ /* 0x001fc800078e00ff */
[----:B-1----:R-:W-:-:S05]  /*0080*/  IMAD.WIDE.U32 R2, R0, 0x4, R2 ;  /* 0x0000000400027825 */ /* 0x002fca00078e0002 */
[----:B--2---:R-:W2:Y:S04]  /*0090*/  LDG.E R4, desc[UR8][R2.64] ;  /* 0x0000000802047981 */ /* 0x004ea8000c1e1900 */
[----:B------:R0:W2:Y:S01]  /*00a0*/  LDG.E R5, desc[UR8][R2.64+0x4] ;  /* 0x0000040802057981 */ /* 0x0000a2000c1e1900 */
[----:B------:R-:W-:Y:S01]  /*00b0*/  UMOV UR4, 0x400 ;  /* 0x0000040000047882 */ /* 0x000fe20000000000 */
[----:B---3--:R-:W-:Y:S01]  /*00c0*/  UISETP.GE.AND UP0, UPT, UR6, 0x2, UPT ;  /* 0x000000020600788c */ /* 0x008fe2000bf06270 */
[----:B------:R-:W-:Y:S01]  /*00d0*/  ISETP.NE.AND P1, PT, R11, RZ, PT ;  /* 0x000000ff0b00720c */ /* 0x000fe20003f25270 */
[----:B----4-:R-:W-:Y:S01]  /*00e0*/  ULEA UR4, UR5, UR4, 0x18 ;  /* 0x0000000405047291 */ /* 0x010fe2000f8ec0ff */
[----:B-----5:R-:W-:-:S05]  /*00f0*/  ISETP.GE.AND P2, PT, R9, 0x2, PT ;  /* 0x000000020900780c */ /* 0x020fca0003f46270 */
[----:B------:R-:W-:Y:S01]  /*0100*/  LEA R6, R11, UR4, 0x3 ;  /* 0x000000040b067c11 */ /* 0x000fe2000f8e18ff */
[----:B0-----:R-:W-:Y:S02]  /*0110*/  IMAD.MOV.U32 R3, RZ, RZ, 0x1 ;  /* 0x00000001ff037424 */ /* 0x001fe400078e00ff */
[----:B------:R-:W-:Y:S02]  /*0120*/  VIADD R2, R0, 0x1 ;  /* 0x0000000100027836 */ /* 0x000fe40000000000 */
[----:B--2---:R0:W-:Y:S01]  /*0130*/  STS.64 [R6], R4 ;  /* 0x0000000406007388 */ /* 0x0041e20000000a00 */
[----:B------:R-:W-:Y:S06]  /*0140*/  BAR.SYNC.DEFER_BLOCKING 0x0 ;  /* 0x0000000000007b1d */ /* 0x000fec0000010000 */
[----:B------:R-:W-:Y:S05]  /*0150*/  BRA.U !UP0, `(.L_x_1) ;  /* 0x0000000108447547 */ /* 0x000fea000b800000 */
[----:B------:R-:W-:Y:S01]  /*0160*/  HFMA2 R3, -RZ, RZ, 0, 5.9604644775390625e-08 ;  /* 0x00000001ff037431 */ /* 0x000fe200000001ff */
[----:B------:R-:W1:Y:S01]  /*0170*/  LDCU UR5, c[0x0][0x390] ;  /* 0x00007200ff0577ac */ /* 0x000e620008000800 */
[----:B------:R-:W-:-:S05]  /*0180*/  NOP ;  /* 0x0000000000007918 */ /* 0x000fca0000000000 */
.L_x_2:
[----:B-1----:R-:W-:Y:S01]  /*0190*/  USHF.R.U32.HI UR6, URZ, 0x1, UR5 ;  /* 0x00000001ff067899 */ /* 0x002fe20008011605 */
[----:B------:R-:W-:Y:S01]  /*01a0*/  BAR.SYNC.DEFER_BLOCKING 0x0 ;  /* 0x0000000000007b1d */ /* 0x000fe20000010000 */
[----:B------:R-:W-:-:S04]  /*01b0*/  UISETP.GT.U32.AND UP0, UPT, UR5, 0x3, UPT ;  /* 0x000000030500788c */ /* 0x000fc8000bf04070 */
[----:B------:R-:W-:Y:S01]  /*01c0*/  ISETP.GE.U32.AND P0, PT, R11, UR6, PT ;  /* 0x000000060b007c0c */ /* 0x000fe2000bf06070 */
[----:B------:R-:W-:-:S12]  /*01d0*/  UMOV UR5, UR6 ;  /* 0x0000000600057c82 */ /* 0x000fd80008000000 */
[----:B0-----:R-:W-:-:S05]  /*01e0*/  @!P0 IMAD R4, R2, R3, RZ ;  /* 0x0000000302048224 */ /* 0x001fca00078e02ff */
[----:B------:R-:W-:-:S05]  /*01f0*/  @!P0 LEA R4, R4, UR4, 0x2 ;  /* 0x0000000404048c11 */ /* 0x000fca000f8e10ff */
[C---:B--2---:R-:W-:Y:S01]  /*0200*/  @!P0 IMAD R5, R3.reuse, 0x4, R4 ;  /* 0x0000000403058824 */ /* 0x044fe200078e0204 */
[----:B------:R-:W-:Y:S01]  /*0210*/  SHF.L.U32 R3, R3, 0x1, RZ ;  /* 0x0000000103037819 */ /* 0x000fe200000006ff */
[----:B------:R-:W-:Y:S04]  /*0220*/  @!P0 LDS R4, [R4+-0x4] ;  /* 0xfffffc0004048984 */ /* 0x000fe80000000800 */
[----:B------:R-:W0:Y:S02]  /*0230*/  @!P0 LDS R7, [R5+-0x4] ;  /* 0xfffffc0005078984 */ /* 0x000e240000000800 */
[----:B0-----:R-:W-:-:S05]  /*0240*/  @!P0 IMAD.IADD R8, R4, 0x1, R7 ;  /* 0x0000000104088824 */ /* 0x001fca00078e0207 */
[----:B------:R2:W-:Y:S01]  /*0250*/  @!P0 STS [R5+-0x4], R8 ;  /* 0xfffffc0805008388 */ /* 0x0005e20000000800 */
[----:B------:R-:W-:Y:S05]  /*0260*/  BRA.U UP0, `(.L_x_2) ;  /* 0xfffffffd00c87547 */ /* 0x000fea000b83ffff */
.L_x_1:
[----:B0-----:R-:W-:-:S05]  /*0270*/  @!P1 LEA R4, R9, UR4, 0x2 ;  /* 0x0000000409049c11 */ /* 0x001fca000f8e10ff */
[----:B------:R0:W-:Y:S01]  /*0280*/  @!P1 STS [R4+-0x4], RZ ;  /* 0xfffffcff04009388 */ /* 0x0001e20000000800 */
[----:B------:R-:W-:Y:S05]  /*0290*/  @!P2 BRA `(.L_x_3) ;  /* 0x000000000044a947 */ /* 0x000fea0003800000 */
[----:B------:R-:W1:Y:S01]  /*02a0*/  LDCU UR6, c[0x0][0x390] ;  /* 0x00007200ff0677ac */ /* 0x000e620008000800 */
[----:B------:R-:W-:-:S05]  /*02b0*/  UMOV UR5, 0x1 ;  /* 0x0000000100057882 */ /* 0x000fca0000000000 */
.L_x_4:
[----:B------:R-:W-:Y:S01]  /*02c0*/  BAR.SYNC.DEFER_BLOCKING 0x0 ;  /* 0x0000000000007b1d */ /* 0x000fe20000010000 */
[----:B------:R-:W-:Y:S01]  /*02d0*/  ISETP.GE.U32.AND P0, PT, R11, UR5, PT ;  /* 0x000000050b007c0c */ /* 0x000fe2000bf06070 */
[----:B------:R-:W-:Y:S01]  /*02e0*/  USHF.L.U32 UR5, UR5, 0x1, URZ ;  /* 0x0000000105057899 */ /* 0x000fe200080006ff */
[----:B------:R-:W-:-:S03]  /*02f0*/  LEA.HI R3, R3, R3, RZ, 0x1 ;  /* 0x0000000303037211 */ /* 0x000fc600078f08ff */
[----:B-1----:R-:W-:Y:S01]  /*0300*/  UISETP.GE.AND UP0, UPT, UR5, UR6, UPT ;  /* 0x000000060500728c */ /* 0x002fe2000bf06270 */
[----:B------:R-:W-:-:S07]  /*0310*/  SHF.R.S32.HI R3, RZ, 0x1, R3 ;  /* 0x00000001ff037819 */ /* 0x000fce0000011403 */
[----:B0--3--:R-:W-:-:S05]  /*0320*/  @!P0 IMAD R4, R2, R3, RZ ;  /* 0x0000000302048224 */ /* 0x009fca00078e02ff */
[----:B------:R-:W-:-:S05]  /*0330*/  @!P0 LEA R4, R4, UR4, 0x2 ;  /* 0x0000000404048c11 */ /* 0x000fca000f8e10ff */
[----:B------:R-:W-:Y:S01]  /*0340*/  @!P0 IMAD R7, R3, 0x4, R4 ;  /* 0x0000000403078824 */ /* 0x000fe200078e0204 */
[----:B--2---:R-:W-:Y:S04]  /*0350*/  @!P0 LDS R5, [R4+-0x4] ;  /* 0xfffffc0004058984 */ /* 0x004fe80000000800 */
[----:B------:R-:W0:Y:S02]  /*0360*/  @!P0 LDS R8, [R7+-0x4] ;  /* 0xfffffc0007088984 */ /* 0x000e240000000800 */
[----:B0-----:R-:W-:Y:S02]  /*0370*/  @!P0 IADD3 R10, PT, PT, R5, R8, RZ ;  /* 0x00000008050a8210 */ /* 0x001fe40007ffe0ff */
[----:B------:R3:W-:Y:S04]  /*0380*/  @!P0 STS [R4+-0x4], R8 ;  /* 0xfffffc0804008388 */ /* 0x0007e80000000800 */
[----:B------:R3:W-:Y:S01]  /*0390*/  @!P0 STS [R7+-0x4], R10 ;  /* 0xfffffc0a07008388 */ /* 0x0007e20000000800 */
[----:B------:R-:W-:Y:S05]  /*03a0*/  BRA.U !UP0, `(.L_x_4) ;  /* 0xfffffffd08c47547 */ /* 0x000fea000b83ffff */
.L_x_3:
[----:B------:R-:W-:Y:S08]  /*03b0*/  BAR.SYNC.DEFER_BLOCKING 0x0 ;  /* 0x0000000000007b1d */ /* 0x000ff00000010000 */
[----:B------:R-:W1:Y:S01]  /*03c0*/  LDC.64 R2, c[0x0][0x388] ;  /* 0x0000e200ff027b82 */ /* 0x000e620000000a00 */
[----:B---3--:R-:W3:Y:S01]  /*03d0*/  LDS.64 R6, [R6] ;  /* 0x0000000006067984 */ /* 0x008ee20000000a00 */
[----:B-1----:R-:W-:-:S05]  /*03e0*/  IMAD.WIDE.U32 R2, R0, 0x4, R2 ;  /* 0x0000000400027825 */ /* 0x002fca00078e0002 */
[----:B---3--:R-:W-:Y:S04]  /*03f0*/  STG.E desc[UR8][R2.64], R6 ;  /* 0x0000000602007986 */ /* 0x008fe8000c101908 */
[----:B------:R-:W-:Y:S01]  /*0400*/  STG.E desc[UR8][R2.64+0x4], R7 ;  /* 0x0000040702007986 */ /* 0x000fe2000c101908 */
[----:B------:R-:W-:Y:S05]  /*0410*/  EXIT ;  /* 0x000000000000794d */ /* 0x000fea0003800000 */
.L_x_5:
        /* <DEDUP_REMOVED lines=14> */
.L_x_13:


//--------------------- .text._Z11prefixScan1PiS_i --------------------------
	.section	.text._Z11prefixScan1PiS_i,"ax",@progbits
	.align	128
        .global         _Z11prefixScan1PiS_i
        .type           _Z11prefixScan1PiS_i,@function
        .size           _Z11prefixScan1PiS_i,(.L_x_14 - _Z11prefixScan1PiS_i)
        .other          _Z11prefixScan1PiS_i,@"STO_CUDA_ENTRY STV_DEFAULT"
_Z11prefixScan1PiS_i:
.text._Z11prefixScan1PiS_i:
[----:B------:R-:W-:Y:S01]  /*0000*/  LDC R1, c[0x0][0x37c] ;  /* 0x0000df00ff017b82 */ /* 0x000fe20000000800 */
[----:B------:R-:W0:Y:S01]  /*0010*/  S2R R9, SR_TID.X ;  /* 0x0000000000097919 */ /* 0x000e220000002100 */
[----:B------:R-:W1:Y:S01]  /*0020*/  LDCU.64 UR6, c[0x0][0x358] ;  /* 0x00006b00ff0677ac */ /* 0x000e620008000a00 */
[----:B------:R-:W-:Y:S01]  /*0030*/  IMAD.MOV.U32 R0, RZ, RZ, RZ ;  /* 0x000000ffff007224 */ /* 0x000fe200078e00ff */
[----:B0-----:R-:W-:-:S13]  /*0040*/  ISETP.NE.AND P0, PT, R9, RZ, PT ;  /* 0x000000ff0900720c */ /* 0x001fda0003f05270 */
[----:B------:R-:W0:Y:S01]  /*0050*/  @P0 LDC.64 R2, c[0x0][0x380] ;  /* 0x0000e000ff020b82 */ /* 0x000e220000000a00 */
[----:B------:R-:W-:-:S04]  /*0060*/  @P0 VIADD R5, R9, 0xffffffff ;  /* 0xffffffff09050836 */ /* 0x000fc80000000000 */
[----:B0-----:R-:W-:-:S05]  /*0070*/  @P0 IMAD.WIDE.U32 R2, R5, 0x4, R2 ;  /* 0x0000000405020825 */ /* 0x001fca00078e0002 */
[----:B-1----:R-:W2:Y:S01]  /*0080*/  @P0 LDG.E R0, desc[UR6][R2.64] ;  /* 0x0000000602000981 */ /* 0x002ea2000c1e1900 */
[----:B------:R-:W0:Y:S01]  /*0090*/  S2UR UR5, SR_CgaCtaId ;  /* 0x00000000000579c3 */ /* 0x000e220000008800 */
[----:B------:R-:W-:Y:S01]  /*00a0*/  UMOV UR4, 0x400 ;  /* 0x0000040000047882 */ /* 0x000fe20000000000 */
[----:B------:R-:W-:Y:S01]  /*00b0*/  IMAD.MOV.U32 R4, RZ, RZ, RZ ;  /* 0x000000ffff047224 */ /* 0x000fe200078e00ff */
[----:B0-----:R-:W-:Y:S01]  /*00c0*/  ULEA UR4, UR5, UR4, 0x18 ;  /* 0x0000000405047291 */ /* 0x001fe2000f8ec0ff */
[----:B------:R-:W0:Y:S05]  /*00d0*/  LDCU UR5, c[0x0][0x390] ;  /* 0x00007200ff0577ac */ /* 0x000e2a0008000800 */
[----:B------:R-:W-:-:S02]  /*00e0*/  LEA R5, R9, UR4, 0x2 ;  /* 0x0000000409057c11 */ /* 0x000fc4000f8e10ff */
[----:B0-----:R-:W-:-:S04]  /*00f0*/  MOV R11, UR5 ;  /* 0x00000005000b7c02 */ /* 0x001fc80008000f00 */
[----:B------:R-:W-:Y:S01]  /*0100*/  ISETP.GE.AND P0, PT, R11, 0x2, PT ;  /* 0x000000020b00780c */ /* 0x000fe20003f06270 */
[----:B--2---:R0:W-:Y:S01]  /*0110*/  STS [R5], R0 ;  /* 0x0000000005007388 */ /* 0x0041e20000000800 */
[----:B------:R-:W-:Y:S11]  /*0120*/  BAR.SYNC.DEFER_BLOCKING 0x0 ;  /* 0x0000000000007b1d */ /* 0x000ff60000010000 */
[----:B------:R-:W-:Y:S05]  /*0130*/  @!P0 BRA `(.L_x_6) ;  /* 0x0000000000808947 */ /* 0x000fea0003800000 */
[----:B------:R-:W-:Y:S01]  /*0140*/  HFMA2 R4, -RZ, RZ, 0, 0 ;  /* 0x00000000ff047431 */ /* 0x000fe200000001ff */
[----:B------:R-:W-:Y:S01]  /*0150*/  BSSY.RECONVERGENT B0, `(.L_x_6) ;  /* 0x000001e000007945 */ /* 0x000fe20003800200 */
[----:B0-----:R-:W-:Y:S01]  /*0160*/  IMAD.MOV.U32 R0, RZ, RZ, 0x1 ;  /* 0x00000001ff007424 */ /* 0x001fe200078e00ff */
[----:B------:R-:W-:Y:S01]  /*0170*/  MOV R2, 0x1 ;  /* 0x0000000100027802 */ /* 0x000fe20000000f00 */
[----:B------:R-:W0:Y:S06]  /*0180*/  LDCU UR5, c[0x0][0x390] ;  /* 0x00007200ff0577ac */ /* 0x000e2c0008000800 */
.L_x_10:
[----:B------:R-:W-:Y:S01]  /*0190*/  ISETP.GE.U32.AND P0, PT, R9, R0, PT ;  /* 0x000000000900720c */ /* 0x000fe20003f06070 */
[----:B------:R-:W-:Y:S01]  /*01a0*/  BSSY.RECONVERGENT B1, `(.L_x_7) ;  /* 0x0000011000017945 */ /* 0x000fe20003800200 */
[----:B------:R-:W-:Y:S02]  /*01b0*/  LOP3.LUT R4, R4, 0x1, RZ, 0x3c, !PT ;  /* 0x0000000104047812 */ /* 0x000fe400078e3cff */
[----:B------:R-:W-:-:S09]  /*01c0*/  LOP3.LUT R2, R2, 0x1, RZ, 0x3c, !PT ;  /* 0x0000000102027812 */ /* 0x000fd200078e3cff */
[----:B-1----:R-:W-:Y:S05]  /*01d0*/  @!P0 BRA `(.L_x_8) ;  /* 0x0000000000248947 */ /* 0x002fea0003800000 */
[----:B0-----:R-:W-:-:S04]  /*01e0*/  IMAD.U32 R11, RZ, RZ, UR5 ;  /* 0x00000005ff0b7e24 */ /* 0x001fc8000f8e00ff */
[----:B------:R-:W-:-:S05]  /*01f0*/  IMAD R3, R2, R11, RZ ;  /* 0x0000000b02037224 */ /* 0x000fca00078e02ff */
[----:B------:R-:W-:Y:S02]  /*0200*/  IADD3 R6, PT, PT, -R0, R3, R9 ;  /* 0x0000000300067210 */ /* 0x000fe40007ffe109 */
[----:B------:R-:W-:Y:S02]  /*0210*/  LEA R3, R3, R5, 0x2 ;  /* 0x0000000503037211 */ /* 0x000fe400078e10ff */
[----:B------:R-:W-:-:S04]  /*0220*/  LEA R6, R6, UR4, 0x2 ;  /* 0x0000000406067c11 */ /* 0x000fc8000f8e10ff */
[----:B------:R-:W-:Y:S04]  /*0230*/  LDS R3, [R3] ;  /* 0x0000000003037984 */ /* 0x000fe80000000800 */
[----:B------:R-:W0:Y:S02]  /*0240*/  LDS R6, [R6] ;  /* 0x0000000006067984 */ /* 0x000e240000000800 */
[----:B0-----:R-:W-:Y:S01]  /*0250*/  IMAD.IADD R7, R3, 0x1, R6 ;  /* 0x0000000103077824 */ /* 0x001fe200078e0206 */
[----:B------:R-:W-:Y:S06]  /*0260*/  BRA `(.L_x_9) ;  /* 0x0000000000107947 */ /* 0x000fec0003800000 */
.L_x_8:
[----:B0-----:R-:W-:-:S05]  /*0270*/  MOV R11, UR5 ;  /* 0x00000005000b7c02 */ /* 0x001fca0008000f00 */
[----:B------:R-:W-:-:S04]  /*0280*/  IMAD R6, R2, R11, RZ ;  /* 0x0000000b02067224 */ /* 0x000fc800078e02ff */
[----:B------:R-:W-:-:S05]  /*0290*/  IMAD R6, R6, 0x4, R5 ;  /* 0x0000000406067824 */ /* 0x000fca00078e0205 */
[----:B------:R0:W1:Y:S02]  /*02a0*/  LDS R7, [R6] ;  /* 0x0000000006077984 */ /* 0x0000640000000800 */
.L_x_9:
[----:B------:R-:W-:Y:S05]  /*02b0*/  BSYNC.RECONVERGENT B1 ;  /* 0x0000000000017941 */ /* 0x000fea0003800200 */
.L_x_7:
[----:B------:R-:W-:Y:S02]  /*02c0*/  IMAD.SHL.U32 R0, R0, 0x2, RZ ;  /* 0x0000000200007824 */ /* 0x000fe400078e00ff */
[----:B0-----:R-:W-:-:S03]  /*02d0*/  IMAD R6, R4, R11, RZ ;  /* 0x0000000b04067224 */ /* 0x001fc600078e02ff */
[----:B------:R-:W-:Y:S02]  /*02e0*/  ISETP.GE.AND P0, PT, R0, R11, PT ;  /* 0x0000000b0000720c */ /* 0x000fe40003f06270 */
[----:B------:R-:W-:-:S05]  /*02f0*/  LEA R6, R6, R5, 0x2 ;  /* 0x0000000506067211 */ /* 0x000fca00078e10ff */
[----:B-1----:R1:W-:Y:S01]  /*0300*/  STS [R6], R7 ;  /* 0x0000000706007388 */ /* 0x0023e20000000800 */
[----:B------:R-:W-:Y:S06]  /*0310*/  BAR.SYNC.DEFER_BLOCKING 0x0 ;  /* 0x0000000000007b1d */ /* 0x000fec0000010000 */
[----:B------:R-:W-:Y:S05]  /*0320*/  @!P0 BRA `(.L_x_10) ;  /* 0xfffffffc00988947 */ /* 0x000fea000383ffff */
[----:B------:R-:W-:Y:S05]  /*0330*/  BSYNC.RECONVERGENT B0 ;  /* 0x0000000000007941 */ /* 0x000fea0003800200 */
.L_x_6:
[----:B------:R-:W-:Y:S01]  /*0340*/  IMAD R4, R4, R11, RZ ;  /* 0x0000000b04047224 */ /* 0x000fe200078e02ff */
[----:B------:R-:W2:Y:S04]  /*0350*/  LDC.64 R2, c[0x0][0x388] ;  /* 0x0000e200ff027b82 */ /* 0x000ea80000000a00 */
[----:B------:R-:W-:-:S05]  /*0360*/  LEA R4, R4, R5, 0x2 ;  /* 0x0000000504047211 */ /* 0x000fca00078e10ff */
[----:B0-----:R-:W0:Y:S01]  /*0370*/  LDS R5, [R4] ;  /* 0x0000000004057984 */ /* 0x001e220000000800 */
[----:B--2---:R-:W-:-:S05]  /*0380*/  IMAD.WIDE.U32 R2, R9, 0x4, R2 ;  /* 0x0000000409027825 */ /* 0x004fca00078e0002 */
[----:B0-----:R-:W-:Y:S01]  /*0390*/  STG.E desc[UR6][R2.64], R5 ;  /* 0x0000000502007986 */ /* 0x001fe2000c101906 */
[----:B------:R-:W-:Y:S05]  /*03a0*/  EXIT ;  /* 0x000000000000794d */ /* 0x000fea0003800000 */
.L_x_11:
        /* <DEDUP_REMOVED lines=13> */
.L_x_14:


//--------------------- .nv.shared.reserved.0     --------------------------
	.section	.nv.shared.reserved.0,"aw",@nobits
	.weak		__nv_reservedSMEM_offset_0_alias
	.size		__nv_reservedSMEM_offset_0_alias, 0, 64
	.other		__nv_reservedSMEM_offset_0_alias,@"STO_CUDA_RESERVED_SHARED STV_DEFAULT"
__nv_reservedSMEM_offset_0_alias:
	.zero		0
	.zero		64


//--------------------- .nv.global                --------------------------
	.section	.nv.global,"aw",@nobits
.nv.global:
	.type		_ZN34_INTERNAL_7d2eabcf_4_k_cu_a7af7b7b6thrust24THRUST_300001_SM_1000_NS3seqE,@object
	.size		_ZN34_INTERNAL_7d2eabcf_4_k_cu_a7af7b7b6thrust24THRUST_300001_SM_1000_NS3seqE,(_ZN34_INTERNAL_7d2eabcf_4_k_cu_a7af7b7b4cuda3std3__48in_placeE - _ZN34_INTERNAL_7d2eabcf_4_k_cu_a7af7b7b6thrust24THRUST_300001_SM_1000_NS3seqE)
_ZN34_INTERNAL_7d2eabcf_4_k_cu_a7af7b7b6thrust24THRUST_300001_SM_1000_NS3seqE:
	.zero		1
	.type		_ZN34_INTERNAL_7d2eabcf_4_k_cu_a7af7b7b4cuda3std3__48in_placeE,@object
	.size		_ZN34_INTERNAL_7d2eabcf_4_k_cu_a7af7b7b4cuda3std3__48in_placeE,(_ZN34_INTERNAL_7d2eabcf_4_k_cu_a7af7b7b4cuda3std6ranges3__45__cpo4sizeE - _ZN34_INTERNAL_7d2eabcf_4_k_cu_a7af7b7b4cuda3std3__48in_placeE)
_ZN34_INTERNAL_7d2eabcf_4_k_cu_a7af7b7b4cuda3std3__48in_placeE:
	.zero		1
	.type		_ZN34_INTERNAL_7d2eabcf_4_k_cu_a7af7b7b4cuda3std6ranges3__45__cpo4sizeE,@object
	.size		_ZN34_INTERNAL_7d2eabcf_4_k_cu_a7af7b7b4cuda3std6ranges3__45__cpo4sizeE,(_ZN34_INTERNAL_7d2eabcf_4_k_cu_a7af7b7b6thrust24THRUST_300001_SM_1000_NS12placeholders2_3E - _ZN34_INTERNAL_7d2eabcf_4_k_cu_a7af7b7b4cuda3std6ranges3__45__cpo4sizeE)
_ZN34_INTERNAL_7d2eabcf_4_k_cu_a7af7b7b4cuda3std6ranges3__45__cpo4sizeE:
	.zero		1
	.type		_ZN34_INTERNAL_7d2eabcf_4_k_cu_a7af7b7b6thrust24THRUST_300001_SM_1000_NS12placeholders2_3E,@object
	.size		_ZN34_INTERNAL_7d2eabcf_4_k_cu_a7af7b7b6thrust24THRUST_300001_SM_1000_NS12placeholders2_3E,(_ZN34_INTERNAL_7d2eabcf_4_k_cu_a7af7b7b4cuda3std3__45__cpo6cbeginE - _ZN34_INTERNAL_7d2eabcf_4_k_cu_a7af7b7b6thrust24THRUST_300001_SM_1000_NS12placeholders2_3E)
_ZN34_INTERNAL_7d2eabcf_4_k_cu_a7af7b7b6thrust24THRUST_300001_SM_1000_NS12placeholders2_3E:
	.zero		1
	.type		_ZN34_INTERNAL_7d2eabcf_4_k_cu_a7af7b7b4cuda3std3__45__cpo6cbeginE,@object
	.size		_ZN34_INTERNAL_7d2eabcf_4_k_cu_a7af7b7b4cuda3std3__45__cpo6cbeginE,(_ZN34_INTERNAL_7d2eabcf_4_k_cu_a7af7b7b4cuda3std6ranges3__45__cpo6cbeginE - _ZN34_INTERNAL_7d2eabcf_4_k_cu_a7af7b7b4cuda3std3__45__cpo6cbeginE)
_ZN34_INTERNAL_7d2eabcf_4_k_cu_a7af7b7b4cuda3std3__45__cpo6cbeginE:
	.zero		1
	.type		_ZN34_INTERNAL_7d2eabcf_4_k_cu_a7af7b7b4cuda3std6ranges3__45__cpo6cbeginE,@object
	.size		_ZN34_INTERNAL_7d2eabcf_4_k_cu_a7af7b7b4cuda3std6ranges3__45__cpo6cbeginE,(_ZN34_INTERNAL_7d2eabcf_4_k_cu_a7af7b7b6thrust24THRUST_300001_SM_1000_NS12placeholders2_7E - _ZN34_INTERNAL_7d2eabcf_4_k_cu_a7af7b7b4cuda3std6ranges3__45__cpo6cbeginE)
_ZN34_INTERNAL_7d2eabcf_4_k_cu_a7af7b7b4cuda3std6ranges3__45__cpo6cbeginE:
	.zero		1
	.type		_ZN34_INTERNAL_7d2eabcf_4_k_cu_a7af7b7b6thrust24THRUST_300001_SM_1000_NS12placeholders2_7E,@object
	.size		_ZN34_INTERNAL_7d2eabcf_4_k_cu_a7af7b7b6thrust24THRUST_300001_SM_1000_NS12placeholders2_7E,(_ZN34_INTERNAL_7d2eabcf_4_k_cu_a7af7b7b4cuda3std3__45__cpo7crbeginE - _ZN34_INTERNAL_7d2eabcf_4_k_cu_a7af7b7b6thrust24THRUST_300001_SM_1000_NS12placeholders2_7E)
_ZN34_INTERNAL_7d2eabcf_4_k_cu_a7af7b7b6thrust24THRUST_300001_SM_1000_NS12placeholders2_7E:
	.zero		1
	.type		_ZN34_INTERNAL_7d2eabcf_4_k_cu_a7af7b7b4cuda3std3__45__cpo7crbeginE,@object
	.size		_ZN34_INTERNAL_7d2eabcf_4_k_cu_a7af7b7b4cuda3std3__45__cpo7crbeginE,(_ZN34_INTERNAL_7d2eabcf_4_k_cu_a7af7b7b4cuda3std6ranges3__45__cpo4nextE - _ZN34_INTERNAL_7d2eabcf_4_k_cu_a7af7b7b4cuda3std3__45__cpo7crbeginE)
_ZN34_INTERNAL_7d2eabcf_4_k_cu_a7af7b7b4cuda3std3__45__cpo7crbeginE:
	.zero		1
	.type		_ZN34_INTERNAL_7d2eabcf_4_k_cu_a7af7b7b4cuda3std6ranges3__45__cpo4nextE,@object
	.size		_ZN34_INTERNAL_7d2eabcf_4_k_cu_a7af7b7b4cuda3std6ranges3__45__cpo4nextE,(_ZN34_INTERNAL_7d2eabcf_4_k_cu_a7af7b7b4cuda3std6ranges3__45__cpo4swapE - _ZN34_INTERNAL_7d2eabcf_4_k_cu_a7af7b7b4cuda3std6ranges3__45__cpo4nextE)
_ZN34_INTERNAL_7d2eabcf_4_k_cu_a7af7b7b4cuda3std6ranges3__45__cpo4nextE:
	.zero		1
	.type		_ZN34_INTERNAL_7d2eabcf_4_k_cu_a7af7b7b4cuda3std6ranges3__45__cpo4swapE,@object
	.size		_ZN34_INTERNAL_7d2eabcf_4_k_cu_a7af7b7b4cuda3std6ranges3__45__cpo4swapE,(_ZN34_INTERNAL_7d2eabcf_4_k_cu_a7af7b7b6thrust24THRUST_300001_SM_1000_NS8cuda_cub10par_nosyncE - _ZN34_INTERNAL_7d2eabcf_4_k_cu_a7af7b7b4cuda3std6ranges3__45__cpo4swapE)
_ZN34_INTERNAL_7d2eabcf_4_k_cu_a7af7b7b4cuda3std6ranges3__45__cpo4swapE:
	.zero		1
	.type		_ZN34_INTERNAL_7d2eabcf_4_k_cu_a7af7b7b6thrust24THRUST_300001_SM_1000_NS8cuda_cub10par_nosyncE,@object
	.size		_ZN34_INTERNAL_7d2eabcf_4_k_cu_a7af7b7b6thrust24THRUST_300001_SM_1000_NS8cuda_cub10par_nosyncE,(_ZN34_INTERNAL_7d2eabcf_4_k_cu_a7af7b7b6thrust24THRUST_300001_SM_1000_NS12placeholders2_9E - _ZN34_INTERNAL_7d2eabcf_4_k_cu_a7af7b7b6thrust24THRUST_300001_SM_1000_NS8cuda_cub10par_nosyncE)
_ZN34_INTERNAL_7d2eabcf_4_k_cu_a7af7b7b6thrust24THRUST_300001_SM_1000_NS8cuda_cub10par_nosyncE:
	.zero		1
	.type		_ZN34_INTERNAL_7d2eabcf_4_k_cu_a7af7b7b6thrust24THRUST_300001_SM_1000_NS12placeholders2_9E,@object
	.size		_ZN34_INTERNAL_7d2eabcf_4_k_cu_a7af7b7b6thrust24THRUST_300001_SM_1000_NS12placeholders2_9E,(_ZN34_INTERNAL_7d2eabcf_4_k_cu_a7af7b7b4cuda3std3__436_GLOBAL__N__7d2eabcf_4_k_cu_a7af7b7b6ignoreE - _ZN34_INTERNAL_7d2eabcf_4_k_cu_a7af7b7b6thrust24THRUST_300001_SM_1000_NS12placeholders2_9E)
_ZN34_INTERNAL_7d2eabcf_4_k_cu_a7af7b7b6thrust24THRUST_300001_SM_1000_NS12placeholders2_9E:
	.zero		1
	.type		_ZN34_INTERNAL_7d2eabcf_4_k_cu_a7af7b7b4cuda3std3__436_GLOBAL__N__7d2eabcf_4_k_cu_a7af7b7b6ignoreE,@object
	.size		_ZN34_INTERNAL_7d2eabcf_4_k_cu_a7af7b7b4cuda3std3__436_GLOBAL__N__7d2eabcf_4_k_cu_a7af7b7b6ignoreE,(_ZN34_INTERNAL_7d2eabcf_4_k_cu_a7af7b7b4cuda3std6ranges3__45__cpo4dataE - _ZN34_INTERNAL_7d2eabcf_4_k_cu_a7af7b7b4cuda3std3__436_GLOBAL__N__7d2eabcf_4_k_cu_a7af7b7b6ignoreE)
_ZN34_INTERNAL_7d2eabcf_4_k_cu_a7af7b7b4cuda3std3__436_GLOBAL__N__7d2eabcf_4_k_cu_a7af7b7b6ignoreE:
	.zero		1
	.type		_ZN34_INTERNAL_7d2eabcf_4_k_cu_a7af7b7b4cuda3std6ranges3__45__cpo4dataE,@object
	.size		_ZN34_INTERNAL_7d2eabcf_4_k_cu_a7af7b7b4cuda3std6ranges3__45__cpo4dataE,(_ZN34_INTERNAL_7d2eabcf_4_k_cu_a7af7b7b6thrust24THRUST_300001_SM_1000_NS12placeholders2_1E - _ZN34_INTERNAL_7d2eabcf_4_k_cu_a7af7b7b4cuda3std6ranges3__45__cpo4dataE)
_ZN34_INTERNAL_7d2eabcf_4_k_cu_a7af7b7b4cuda3std6ranges3__45__cpo4dataE:
	.zero		1
	.type		_ZN34_INTERNAL_7d2eabcf_4_k_cu_a7af7b7b6thrust24THRUST_300001_SM_1000_NS12placeholders2_1E,@object
	.size		_ZN34_INTERNAL_7d2eabcf_4_k_cu_a7af7b7b6thrust24THRUST_300001_SM_1000_NS12placeholders2_1E,(_ZN34_INTERNAL_7d2eabcf_4_k_cu_a7af7b7b4cuda3std3__45__cpo5beginE - _ZN34_INTERNAL_7d2eabcf_4_k_cu_a7af7b7b6thrust24THRUST_300001_SM_1000_NS12placeholders2_1E)
_ZN34_INTERNAL_7d2eabcf_4_k_cu_a7af7b7b6thrust24THRUST_300001_SM_1000_NS12placeholders2_1E:
	.zero		1
	.type		_ZN34_INTERNAL_7d2eabcf_4_k_cu_a7af7b7b4cuda3std3__45__cpo5beginE,@object
	.size		_ZN34_INTERNAL_7d2eabcf_4_k_cu_a7af7b7b4cuda3std3__45__cpo5beginE,(_ZN34_INTERNAL_7d2eabcf_4_k_cu_a7af7b7b4cuda3std6ranges3__45__cpo5beginE - _ZN34_INTERNAL_7d2eabcf_4_k_cu_a7af7b7b4cuda3std3__45__cpo5beginE)
_ZN34_INTERNAL_7d2eabcf_4_k_cu_a7af7b7b4cuda3std3__45__cpo5beginE:
	.zero		1
	.type		_ZN34_INTERNAL_7d2eabcf_4_k_cu_a7af7b7b4cuda3std6ranges3__45__cpo5beginE,@object
	.size		_ZN34_INTERNAL_7d2eabcf_4_k_cu_a7af7b7b4cuda3std6ranges3__45__cpo5beginE,(_ZN34_INTERNAL_7d2eabcf_4_k_cu_a7af7b7b6thrust24THRUST_300001_SM_1000_NS12placeholders2_5E - _ZN34_INTERNAL_7d2eabcf_4_k_cu_a7af7b7b4cuda3std6ranges3__45__cpo5beginE)
_ZN34_INTERNAL_7d2eabcf_4_k_cu_a7af7b7b4cuda3std6ranges3__45__cpo5beginE:
	.zero		1
	.type		_ZN34_INTERNAL_7d2eabcf_4_k_cu_a7af7b7b6thrust24THRUST_300001_SM_1000_NS12placeholders2_5E,@object
	.size		_ZN34_INTERNAL_7d2eabcf_4_k_cu_a7af7b7b6thrust24THRUST_300001_SM_1000_NS12placeholders2_5E,(_ZN34_INTERNAL_7d2eabcf_4_k_cu_a7af7b7b4cuda3std3__45__cpo6rbeginE - _ZN34_INTERNAL_7d2eabcf_4_k_cu_a7af7b7b6thrust24THRUST_300001_SM_1000_NS12placeholders2_5E)
_ZN34_INTERNAL_7d2eabcf_4_k_cu_a7af7b7b6thrust24THRUST_300001_SM_1000_NS12placeholders2_5E:
	.zero		1
	.type		_ZN34_INTERNAL_7d2eabcf_4_k_cu_a7af7b7b4cuda3std3__45__cpo6rbeginE,@object
	.size		_ZN34_INTERNAL_7d2eabcf_4_k_cu_a7af7b7b4cuda3std3__45__cpo6rbeginE,(_ZN34_INTERNAL_7d2eabcf_4_k_cu_a7af7b7b4cuda3std6ranges3__45__cpo7advanceE - _ZN34_INTERNAL_7d2eabcf_4_k_cu_a7af7b7b4cuda3std3__45__cpo6rbeginE)
_ZN34_INTERNAL_7d2eabcf_4_k_cu_a7af7b7b4cuda3std3__45__cpo6rbeginE:
	.zero		1
	.type		_ZN34_INTERNAL_7d2eabcf_4_k_cu_a7af7b7b4cuda3std6ranges3__45__cpo7advanceE,@object
	.size		_ZN34_INTERNAL_7d2eabcf_4_k_cu_a7af7b7b4cuda3std6ranges3__45__cpo7advanceE,(_ZN34_INTERNAL_7d2eabcf_4_k_cu_a7af7b7b4cuda3std3__47nulloptE - _ZN34_INTERNAL_7d2eabcf_4_k_cu_a7af7b7b4cuda3std6ranges3__45__cpo7advanceE)
_ZN34_INTERNAL_7d2eabcf_4_k_cu_a7af7b7b4cuda3std6ranges3__45__cpo7advanceE:
	.zero		1
	.type		_ZN34_INTERNAL_7d2eabcf_4_k_cu_a7af7b7b4cuda3std3__47nulloptE,@object
	.size		_ZN34_INTERNAL_7d2eabcf_4_k_cu_a7af7b7b4cuda3std3__47nulloptE,(_ZN34_INTERNAL_7d2eabcf_4_k_cu_a7af7b7b4cuda3std6ranges3__45__cpo8distanceE - _ZN34_INTERNAL_7d2eabcf_4_k_cu_a7af7b7b4cuda3std3__47nulloptE)
_ZN34_INTERNAL_7d2eabcf_4_k_cu_a7af7b7b4cuda3std3__47nulloptE:
	.zero		1
	.type		_ZN34_INTERNAL_7d2eabcf_4_k_cu_a7af7b7b4cuda3std6ranges3__45__cpo8distanceE,@object
	.size		_ZN34_INTERNAL_7d2eabcf_4_k_cu_a7af7b7b4cuda3std6ranges3__45__cpo8distanceE,(_ZN34_INTERNAL_7d2eabcf_4_k_cu_a7af7b7b6thrust24THRUST_300001_SM_1000_NS12placeholders3_10E - _ZN34_INTERNAL_7d2eabcf_4_k_cu_a7af7b7b4cuda3std6ranges3__45__cpo8distanceE)
_ZN34_INTERNAL_7d2eabcf_4_k_cu_a7af7b7b4cuda3std6ranges3__45__cpo8distanceE:
	.zero		1
	.type		_ZN34_INTERNAL_7d2eabcf_4_k_cu_a7af7b7b6thrust24THRUST_300001_SM_1000_NS12placeholders3_10E,@object
	.size		_ZN34_INTERNAL_7d2eabcf_4_k_cu_a7af7b7b6thrust24THRUST_300001_SM_1000_NS12placeholders3_10E,(_ZN34_INTERNAL_7d2eabcf_4_k_cu_a7af7b7b4cuda3std3__419piecewise_constructE - _ZN34_INTERNAL_7d2eabcf_4_k_cu_a7af7b7b6thrust24THRUST_300001_SM_1000_NS12placeholders3_10E)
_ZN34_INTERNAL_7d2eabcf_4_k_cu_a7af7b7b6thrust24THRUST_300001_SM_1000_NS12placeholders3_10E:
	.zero		1
	.type		_ZN34_INTERNAL_7d2eabcf_4_k_cu_a7af7b7b4cuda3std3__419piecewise_constructE,@object
	.size		_ZN34_INTERNAL_7d2eabcf_4_k_cu_a7af7b7b4cuda3std3__419piecewise_constructE,(_ZN34_INTERNAL_7d2eabcf_4_k_cu_a7af7b7b4cuda3std6ranges3__45__cpo5cdataE - _ZN34_INTERNAL_7d2eabcf_4_k_cu_a7af7b7b4cuda3std3__419piecewise_constructE)
_ZN34_INTERNAL_7d2eabcf_4_k_cu_a7af7b7b4cuda3std3__419piecewise_constructE:
	.zero		1
	.type		_ZN34_INTERNAL_7d2eabcf_4_k_cu_a7af7b7b4cuda3std6ranges3__45__cpo5cdataE,@object
	.size		_ZN34_INTERNAL_7d2eabcf_4_k_cu_a7af7b7b4cuda3std6ranges3__45__cpo5cdataE,(_ZN34_INTERNAL_7d2eabcf_4_k_cu_a7af7b7b6thrust24THRUST_300001_SM_1000_NS12placeholders2_2E - _ZN34_INTERNAL_7d2eabcf_4_k_cu_a7af7b7b4cuda3std6ranges3__45__cpo5cdataE)
_ZN34_INTERNAL_7d2eabcf_4_k_cu_a7af7b7b4cuda3std6ranges3__45__cpo5cdataE:
	.zero		1
	.type		_ZN34_INTERNAL_7d2eabcf_4_k_cu_a7af7b7b6thrust24THRUST_300001_SM_1000_NS12placeholders2_2E,@object
	.size		_ZN34_INTERNAL_7d2eabcf_4_k_cu_a7af7b7b6thrust24THRUST_300001_SM_1000_NS12placeholders2_2E,(_ZN34_INTERNAL_7d2eabcf_4_k_cu_a7af7b7b4cuda3std3__45__cpo3endE - _ZN34_INTERNAL_7d2eabcf_4_k_cu_a7af7b7b6thrust24THRUST_300001_SM_1000_NS12placeholders2_2E)
_ZN34_INTERNAL_7d2eabcf_4_k_cu_a7af7b7b6thrust24THRUST_300001_SM_1000_NS12placeholders2_2E:
	.zero		1
	.type		_ZN34_INTERNAL_7d2eabcf_4_k_cu_a7af7b7b4cuda3std3__45__cpo3endE,@object
	.size		_ZN34_INTERNAL_7d2eabcf_4_k_cu_a7af7b7b4cuda3std3__45__cpo3endE,(_ZN34_INTERNAL_7d2eabcf_4_k_cu_a7af7b7b4cuda3std6ranges3__45__cpo3endE - _ZN34_INTERNAL_7d2eabcf_4_k_cu_a7af7b7b4cuda3std3__45__cpo3endE)
_ZN34_INTERNAL_7d2eabcf_4_k_cu_a7af7b7b4cuda3std3__45__cpo3endE:
	.zero		1
	.type		_ZN34_INTERNAL_7d2eabcf_4_k_cu_a7af7b7b4cuda3std6ranges3__45__cpo3endE,@object
	.size		_ZN34_INTERNAL_7d2eabcf_4_k_cu_a7af7b7b4cuda3std6ranges3__45__cpo3endE,(_ZN34_INTERNAL_7d2eabcf_4_k_cu_a7af7b7b6thrust24THRUST_300001_SM_1000_NS12placeholders2_6E - _ZN34_INTERNAL_7d2eabcf_4_k_cu_a7af7b7b4cuda3std6ranges3__45__cpo3endE)
_ZN34_INTERNAL_7d2eabcf_4_k_cu_a7af7b7b4cuda3std6ranges3__45__cpo3endE:
	.zero		1
	.type		_ZN34_INTERNAL_7d2eabcf_4_k_cu_a7af7b7b6thrust24THRUST_300001_SM_1000_NS12placeholders2_6E,@object
	.size		_ZN34_INTERNAL_7d2eabcf_4_k_cu_a7af7b7b6thrust24THRUST_300001_SM_1000_NS12placeholders2_6E,(_ZN34_INTERNAL_7d2eabcf_4_k_cu_a7af7b7b4cuda3std3__45__cpo4rendE - _ZN34_INTERNAL_7d2eabcf_4_k_cu_a7af7b7b6thrust24THRUST_300001_SM_1000_NS12placeholders2_6E)
_ZN34_INTERNAL_7d2eabcf_4_k_cu_a7af7b7b6thrust24THRUST_300001_SM_1000_NS12placeholders2_6E:
	.zero		1
	.type		_ZN34_INTERNAL_7d2eabcf_4_k_cu_a7af7b7b4cuda3std3__45__cpo4rendE,@object
	.size		_ZN34_INTERNAL_7d2eabcf_4_k_cu_a7af7b7b4cuda3std3__45__cpo4rendE,(_ZN34_INTERNAL_7d2eabcf_4_k_cu_a7af7b7b4cuda3std6ranges3__45__cpo9iter_swapE - _ZN34_INTERNAL_7d2eabcf_4_k_cu_a7af7b7b4cuda3std3__45__cpo4rendE)
_ZN34_INTERNAL_7d2eabcf_4_k_cu_a7af7b7b4cuda3std3__45__cpo4rendE:
	.zero		1
	.type		_ZN34_INTERNAL_7d2eabcf_4_k_cu_a7af7b7b4cuda3std6ranges3__45__cpo9iter_swapE,@object
	.size		_ZN34_INTERNAL_7d2eabcf_4_k_cu_a7af7b7b4cuda3std6ranges3__45__cpo9iter_swapE,(_ZN34_INTERNAL_7d2eabcf_4_k_cu_a7af7b7b4cuda3std3__48unexpectE - _ZN34_INTERNAL_7d2eabcf_4_k_cu_a7af7b7b4cuda3std6ranges3__45__cpo9iter_swapE)
_ZN34_INTERNAL_7d2eabcf_4_k_cu_a7af7b7b4cuda3std6ranges3__45__cpo9iter_swapE:
	.zero		1
	.type		_ZN34_INTERNAL_7d2eabcf_4_k_cu_a7af7b7b4cuda3std3__48unexpectE,@object
	.size		_ZN34_INTERNAL_7d2eabcf_4_k_cu_a7af7b7b4cuda3std3__48unexpectE,(_ZN34_INTERNAL_7d2eabcf_4_k_cu_a7af7b7b6thrust24THRUST_300001_SM_1000_NS8cuda_cub3parE - _ZN34_INTERNAL_7d2eabcf_4_k_cu_a7af7b7b4cuda3std3__48unexpectE)
_ZN34_INTERNAL_7d2eabcf_4_k_cu_a7af7b7b4cuda3std3__48unexpectE:
	.zero		1
	.type		_ZN34_INTERNAL_7d2eabcf_4_k_cu_a7af7b7b6thrust24THRUST_300001_SM_1000_NS8cuda_cub3parE,@object
	.size		_ZN34_INTERNAL_7d2eabcf_4_k_cu_a7af7b7b6thrust24THRUST_300001_SM_1000_NS8cuda_cub3parE,(_ZN34_INTERNAL_7d2eabcf_4_k_cu_a7af7b7b6thrust24THRUST_300001_SM_1000_NS12placeholders2_4E - _ZN34_INTERNAL_7d2eabcf_4_k_cu_a7af7b7b6thrust24THRUST_300001_SM_1000_NS8cuda_cub3parE)
_ZN34_INTERNAL_7d2eabcf_4_k_cu_a7af7b7b6thrust24THRUST_300001_SM_1000_NS8cuda_cub3parE:
	.zero		1
	.type		_ZN34_INTERNAL_7d2eabcf_4_k_cu_a7af7b7b6thrust24THRUST_300001_SM_1000_NS12placeholders2_4E,@object
	.size		_ZN34_INTERNAL_7d2eabcf_4_k_cu_a7af7b7b6thrust24THRUST_300001_SM_1000_NS12placeholders2_4E,(_ZN34_INTERNAL_7d2eabcf_4_k_cu_a7af7b7b4cuda3std3__45__cpo4cendE - _ZN34_INTERNAL_7d2eabcf_4_k_cu_a7af7b7b6thrust24THRUST_300001_SM_1000_NS12placeholders2_4E)
_ZN34_INTERNAL_7d2eabcf_4_k_cu_a7af7b7b6thrust24THRUST_300001_SM_1000_NS12placeholders2_4E:
	.zero		1
	.type		_ZN34_INTERNAL_7d2eabcf_4_k_cu_a7af7b7b4cuda3std3__45__cpo4cendE,@object
	.size		_ZN34_INTERNAL_7d2eabcf_4_k_cu_a7af7b7b4cuda3std3__45__cpo4cendE,(_ZN34_INTERNAL_7d2eabcf_4_k_cu_a7af7b7b4cuda3std6ranges3__45__cpo4cendE - _ZN34_INTERNAL_7d2eabcf_4_k_cu_a7af7b7b4cuda3std3__45__cpo4cendE)
_ZN34_INTERNAL_7d2eabcf_4_k_cu_a7af7b7b4cuda3std3__45__cpo4cendE:
	.zero		1
	.type		_ZN34_INTERNAL_7d2eabcf_4_k_cu_a7af7b7b4cuda3std6ranges3__45__cpo4cendE,@object
	.size		_ZN34_INTERNAL_7d2eabcf_4_k_cu_a7af7b7b4cuda3std6ranges3__45__cpo4cendE,(_ZN34_INTERNAL_7d2eabcf_4_k_cu_a7af7b7b4cuda3std3__420unreachable_sentinelE - _ZN34_INTERNAL_7d2eabcf_4_k_cu_a7af7b7b4cuda3std6ranges3__45__cpo4cendE)
_ZN34_INTERNAL_7d2eabcf_4_k_cu_a7af7b7b4cuda3std6ranges3__45__cpo4cendE:
	.zero		1
	.type		_ZN34_INTERNAL_7d2eabcf_4_k_cu_a7af7b7b4cuda3std3__420unreachable_sentinelE,@object
	.size		_ZN34_INTERNAL_7d2eabcf_4_k_cu_a7af7b7b4cuda3std3__420unreachable_sentinelE,(_ZN34_INTERNAL_7d2eabcf_4_k_cu_a7af7b7b4cuda3std6ranges3__45__cpo5ssizeE - _ZN34_INTERNAL_7d2eabcf_4_k_cu_a7af7b7b4cuda3std3__420unreachable_sentinelE)
_ZN34_INTERNAL_7d2eabcf_4_k_cu_a7af7b7b4cuda3std3__420unreachable_sentinelE:
	.zero		1
	.type		_ZN34_INTERNAL_7d2eabcf_4_k_cu_a7af7b7b4cuda3std6ranges3__45__cpo5ssizeE,@object
	.size		_ZN34_INTERNAL_7d2eabcf_4_k_cu_a7af7b7b4cuda3std6ranges3__45__cpo5ssizeE,(_ZN34_INTERNAL_7d2eabcf_4_k_cu_a7af7b7b6thrust24THRUST_300001_SM_1000_NS12placeholders2_8E - _ZN34_INTERNAL_7d2eabcf_4_k_cu_a7af7b7b4cuda3std6ranges3__45__cpo5ssizeE)
_ZN34_INTERNAL_7d2eabcf_4_k_cu_a7af7b7b4cuda3std6ranges3__45__cpo5ssizeE:
	.zero		1
	.type		_ZN34_INTERNAL_7d2eabcf_4_k_cu_a7af7b7b6thrust24THRUST_300001_SM_1000_NS12placeholders2_8E,@object
	.size		_ZN34_INTERNAL_7d2eabcf_4_k_cu_a7af7b7b6thrust24THRUST_300001_SM_1000_NS12placeholders2_8E,(_ZN34_INTERNAL_7d2eabcf_4_k_cu_a7af7b7b4cuda3std3__45__cpo5crendE - _ZN34_INTERNAL_7d2eabcf_4_k_cu_a7af7b7b6thrust24THRUST_300001_SM_1000_NS12placeholders2_8E)
_ZN34_INTERNAL_7d2eabcf_4_k_cu_a7af7b7b6thrust24THRUST_300001_SM_1000_NS12placeholders2_8E:
	.zero		1
	.type		_ZN34_INTERNAL_7d2eabcf_4_k_cu_a7af7b7b4cuda3std3__45__cpo5crendE,@object
	.size		_ZN34_INTERNAL_7d2eabcf_4_k_cu_a7af7b7b4cuda3std3__45__cpo5crendE,(_ZN34_INTERNAL_7d2eabcf_4_k_cu_a7af7b7b4cuda3std6ranges3__45__cpo4prevE - _ZN34_INTERNAL_7d2eabcf_4_k_cu_a7af7b7b4cuda3std3__45__cpo5crendE)
_ZN34_INTERNAL_7d2eabcf_4_k_cu_a7af7b7b4cuda3std3__45__cpo5crendE:
	.zero		1
	.type		_ZN34_INTERNAL_7d2eabcf_4_k_cu_a7af7b7b4cuda3std6ranges3__45__cpo4prevE,@object
	.size		_ZN34_INTERNAL_7d2eabcf_4_k_cu_a7af7b7b4cuda3std6ranges3__45__cpo4prevE,(_ZN34_INTERNAL_7d2eabcf_4_k_cu_a7af7b7b4cuda3std6ranges3__45__cpo9iter_moveE - _ZN34_INTERNAL_7d2eabcf_4_k_cu_a7af7b7b4cuda3std6ranges3__45__cpo4prevE)
_ZN34_INTERNAL_7d2eabcf_4_k_cu_a7af7b7b4cuda3std6ranges3__45__cpo4prevE:
	.zero		1
	.type		_ZN34_INTERNAL_7d2eabcf_4_k_cu_a7af7b7b4cuda3std6ranges3__45__cpo9iter_moveE,@object
	.size		_ZN34_INTERNAL_7d2eabcf_4_k_cu_a7af7b7b4cuda3std6ranges3__45__cpo9iter_moveE,(_ZN34_INTERNAL_7d2eabcf_4_k_cu_a7af7b7b6thrust24THRUST_300001_SM_1000_NS6system6detail10sequential3seqE - _ZN34_INTERNAL_7d2eabcf_4_k_cu_a7af7b7b4cuda3std6ranges3__45__cpo9iter_moveE)
_ZN34_INTERNAL_7d2eabcf_4_k_cu_a7af7b7b4cuda3std6ranges3__45__cpo9iter_moveE:
	.zero		1
	.type		_ZN34_INTERNAL_7d2eabcf_4_k_cu_a7af7b7b6thrust24THRUST_300001_SM_1000_NS6system6detail10sequential3seqE,@object
	.size		_ZN34_INTERNAL_7d2eabcf_4_k_cu_a7af7b7b6thrust24THRUST_300001_SM_1000_NS6system6detail10sequential3seqE,(.L_31 - _ZN34_INTERNAL_7d2eabcf_4_k_cu_a7af7b7b6thrust24THRUST_300001_SM_1000_NS6system6detail10sequential3seqE)
_ZN34_INTERNAL_7d2eabcf_4_k_cu_a7af7b7b6thrust24THRUST_300001_SM_1000_NS6system6detail10sequential3seqE:
	.zero		1
.L_31:


//--------------------- .nv.shared._Z11prefixScan2PiS_i --------------------------
	.section	.nv.shared._Z11prefixScan2PiS_i,"aw",@nobits
	.sectionflags	@""
	.align	4
.nv.shared._Z11prefixScan2PiS_i:
	.zero		9216


//--------------------- .nv.shared._Z11prefixScan1PiS_i --------------------------
	.section	.nv.shared._Z11prefixScan1PiS_i,"aw",@nobits
	.sectionflags	@""
	.align	4
.nv.shared._Z11prefixScan1PiS_i:
	.zero		9216


//--------------------- .nv.constant0._ZN3cub18CUB_300001_SM_10006detail11EmptyKernelIvEEvv --------------------------
	.section	.nv.constant0._ZN3cub18CUB_300001_SM_10006detail11EmptyKernelIvEEvv,"a",@progbits
	.sectionflags	@""
	.align	4
.nv.constant0._ZN3cub18CUB_300001_SM_10006detail11EmptyKernelIvEEvv:
	.zero		896


//--------------------- .nv.constant0._Z11prefixScan2PiS_i --------------------------
	.section	.nv.constant0._Z11prefixScan2PiS_i,"a",@progbits
	.sectionflags	@""
	.align	4
.nv.constant0._Z11prefixScan2PiS_i:
	.zero		916


//--------------------- .nv.constant0._Z11prefixScan1PiS_i --------------------------
	.section	.nv.constant0._Z11prefixScan1PiS_i,"a",@progbits
	.sectionflags	@""
	.align	4
.nv.constant0._Z11prefixScan1PiS_i:
	.zero		916


//--------------------- SYMBOLS --------------------------

	.type		.nv.reservedSmem.offset0,@object
	.size		.nv.reservedSmem.offset0,0x4
	.type		.nv.reservedSmem.cap,@object
	.size		.nv.reservedSmem.cap,0x4
